def attn_fwd(
    Q,
    K,
    V,
    Out,
    Lse,
    sm_scale,
    stride_qz,
    stride_qh,
    stride_qm,
    stride_qk,
    stride_kz,
    stride_kh,
    stride_kn,
    stride_kk,
    stride_vz,
    stride_vh,
    stride_vn,
    stride_vk,
    stride_oz,
    stride_oh,
    stride_om,
    stride_ok,
    seqlen_q,
    seqlen_k,
    BLOCK_M: tl.constexpr,
    BLOCK_N: tl.constexpr,
    HEAD_DIM: tl.constexpr,
    CAUSAL: tl.constexpr,
):
    start_m = tl.program_id(0)
    off_hz = tl.program_id(1)
    q_off = off_hz * stride_qh
    k_off = off_hz * stride_kh
    v_off = off_hz * stride_vh
    offs_m = start_m * BLOCK_M + tl.arange(0, BLOCK_M)
    offs_d = tl.arange(0, HEAD_DIM)
    offs_n = tl.arange(0, BLOCK_N)
    q_ptrs = Q + q_off + offs_m[:, None] * stride_qm + offs_d[None, :] * stride_qk
    k_ptrs = K + k_off + offs_d[:, None] * stride_kk + offs_n[None, :] * stride_kn
    v_ptrs = V + v_off + offs_n[:, None] * stride_vn + offs_d[None, :] * stride_vk
    m_i = tl.full([BLOCK_M], float("-inf"), dtype=tl.float32)
    l_i = tl.zeros([BLOCK_M], dtype=tl.float32) + 1.0
    acc = tl.zeros([BLOCK_M, HEAD_DIM], dtype=tl.float32)
    q = tl.load(q_ptrs)
    acc, l_i, m_i = _attn_fwd_inner(
        acc,
        l_i,
        m_i,
        q,
        k_ptrs,
        v_ptrs,
        sm_scale,
        stride_kn,
        stride_vn,
        start_m,
        seqlen_k,
        BLOCK_M,
        BLOCK_N,
        HEAD_DIM,
        CAUSAL,
    )
    acc = acc / l_i[:, None]
    lse = m_i + tl.math.log2(l_i) / 1.4426950408889634
    o_ptrs = (
        Out
        + off_hz * stride_oh
        + offs_m[:, None] * stride_om
        + offs_d[None, :] * stride_ok
    )
    tl.store(o_ptrs, acc.to(Out.dtype.element_ty))
    tl.store(Lse + off_hz * seqlen_q + offs_m, lse)

# config = {"BLOCK_M": 64, "BLOCK_N": 64, "HEAD_DIM": 128, "arch": "sm_100", "causal": false, "dtype": "fp8e4m3", "num_stages": 2, "num_warps": 4}
# arch = sm_100


// ===== COMPILED SASS (sm_100a) =====

	.target	sm_100a

	.elftype	@"ET_EXEC"


//--------------------- .note.nv.tkinfo           --------------------------
	.section	.note.nv.tkinfo,"",@"SHT_NOTE"
	.sectionflags	@"SHF_NOTE_NV_TKINFO"
	.tkinfo
        /*0018*/ 	.word	0x00000081
        /*0030*/ 	.string	""
        /*0030*/ 	.string	"ptxas-blackwell"
        /*0030*/ 	.string	"Cuda compilation tools, release 12.9, V12.9.86"
        /*0030*/ 	.string	"Build cuda_12.9.r12.9/compiler.36037853_0"
        /*0030*/ 	.string	"-v  -suppress-debug-info  -lineinfo  -arch sm_100a "



//--------------------- .note.nv.cuver            --------------------------
	.section	.note.nv.cuver,"",@"SHT_NOTE"
	.sectionflags	@"SHF_NOTE_NV_CUVER"
        /*0018*/ 	.short	0x0001
        /*001a*/ 	.short	0x0064
        /*001c*/ 	.short	0x0001
        /*001e*/ 	.short	0x0000
        /*0020*/ 	.short	0x0001
        /*0022*/ 	.short	0x0000


//--------------------- .nv.info                  --------------------------
	.section	.nv.info,"",@"SHT_CUDA_INFO"
	.align	4


	//----- nvinfo : EIATTR_REGCOUNT
	.align		4
        /*0000*/ 	.byte	0x04, 0x2f
        /*0002*/ 	.short	(.L_5 - .L_4)
	.align		4
.L_4:
        /*0004*/ 	.word	index@(attn_fwd)
        /*0008*/ 	.word	0x000000ff


	//----- nvinfo : EIATTR_FRAME_SIZE
	.align		4
.L_5:
        /*000c*/ 	.byte	0x04, 0x11
        /*000e*/ 	.short	(.L_7 - .L_6)
	.align		4
.L_6:
        /*0010*/ 	.word	index@($__internal_2_$__cuda_sm10x_tcgen05_guardrail_trap_unallocated_columns_being_dealloced)
        /*0014*/ 	.word	0x00000160


	//----- nvinfo : EIATTR_FRAME_SIZE
	.align		4
.L_7:
        /*0018*/ 	.byte	0x04, 0x11
        /*001a*/ 	.short	(.L_9 - .L_8)
	.align		4
.L_8:
        /*001c*/ 	.word	index@($__internal_1_$__cuda_sm10x_tcgen05_guardrail_trap_phase_invalid_during_alloc)
        /*0020*/ 	.word	0x00000160


	//----- nvinfo : EIATTR_FRAME_SIZE
	.align		4
.L_9:
        /*0024*/ 	.byte	0x04, 0x11
        /*0026*/ 	.short	(.L_11 - .L_10)
	.align		4
.L_10:
        /*0028*/ 	.word	index@($__internal_0_$__cuda_sm10x_tcgen05_guardrail_trap_col_being_dealloced_not_returned_by_alloc)
        /*002c*/ 	.word	0x00000160


	//----- nvinfo : EIATTR_FRAME_SIZE
	.align		4
.L_11:
        /*0030*/ 	.byte	0x04, 0x11
        /*0032*/ 	.short	(.L_13 - .L_12)
	.align		4
.L_12:
        /*0034*/ 	.word	index@(attn_fwd)
        /*0038*/ 	.word	0x00000160


	//----- nvinfo : EIATTR_MIN_STACK_SIZE
	.align		4
.L_13:
        /*003c*/ 	.byte	0x04, 0x12
        /*003e*/ 	.short	(.L_15 - .L_14)
	.align		4
.L_14:
        /*0040*/ 	.word	index@(attn_fwd)
        /*0044*/ 	.word	0x00000160
.L_15:


//--------------------- .nv.info.attn_fwd         --------------------------
	.section	.nv.info.attn_fwd,"",@"SHT_CUDA_INFO"
	.sectionflags	@""
	.align	4


	//----- nvinfo : EIATTR_CUDA_API_VERSION
	.align		4
        /*0000*/ 	.byte	0x04, 0x37
        /*0002*/ 	.short	(.L_17 - .L_16)
.L_16:
        /*0004*/ 	.word	0x00000081


	//----- nvinfo : EIATTR_KPARAM_INFO
	.align		4
.L_17:
        /*0008*/ 	.byte	0x04, 0x17
        /*000a*/ 	.short	(.L_19 - .L_18)
.L_18:
        /*000c*/ 	.word	0x00000000
        /*0010*/ 	.short	0x0019
        /*0012*/ 	.short	0x0080
        /*0014*/ 	.byte	0x00, 0xf4, 0x21, 0x00


	//----- nvinfo : EIATTR_KPARAM_INFO
	.align		4
.L_19:
        /*0018*/ 	.byte	0x04, 0x17
        /*001a*/ 	.short	(.L_21 - .L_20)
.L_20:
        /*001c*/ 	.word	0x00000000
        /*0020*/ 	.short	0x0018
        /*0022*/ 	.short	0x0078
        /*0024*/ 	.byte	0x00, 0xf4, 0x21, 0x00


	//----- nvinfo : EIATTR_KPARAM_INFO
	.align		4
.L_21:
        /*0028*/ 	.byte	0x04, 0x17
        /*002a*/ 	.short	(.L_23 - .L_22)
.L_22:
        /*002c*/ 	.word	0x00000000
        /*0030*/ 	.short	0x0017
        /*0032*/ 	.short	0x0070
        /*0034*/ 	.byte	0x00, 0xf0, 0x11, 0x00


	//----- nvinfo : EIATTR_KPARAM_INFO
	.align		4
.L_23:
        /*0038*/ 	.byte	0x04, 0x17
        /*003a*/ 	.short	(.L_25 - .L_24)
.L_24:
        /*003c*/ 	.word	0x00000000
        /*0040*/ 	.short	0x0016
        /*0042*/ 	.short	0x006c
        /*0044*/ 	.byte	0x00, 0xf0, 0x11, 0x00


	//----- nvinfo : EIATTR_KPARAM_INFO
	.align		4
.L_25:
        /*0048*/ 	.byte	0x04, 0x17
        /*004a*/ 	.short	(.L_27 - .L_26)
.L_26:
        /*004c*/ 	.word	0x00000000
        /*0050*/ 	.short	0x0015
        /*0052*/ 	.short	0x0068
        /*0054*/ 	.byte	0x00, 0xf0, 0x11, 0x00


	//----- nvinfo : EIATTR_KPARAM_INFO
	.align		4
.L_27:
        /*0058*/ 	.byte	0x04, 0x17
        /*005a*/ 	.short	(.L_29 - .L_28)
.L_28:
        /*005c*/ 	.word	0x00000000
        /*0060*/ 	.short	0x0014
        /*0062*/ 	.short	0x0064
        /*0064*/ 	.byte	0x00, 0xf0, 0x11, 0x00


	//----- nvinfo : EIATTR_KPARAM_INFO
	.align		4
.L_29:
        /*0068*/ 	.byte	0x04, 0x17
        /*006a*/ 	.short	(.L_31 - .L_30)
.L_30:
        /*006c*/ 	.word	0x00000000
        /*0070*/ 	.short	0x0013
        /*0072*/ 	.short	0x0060
        /*0074*/ 	.byte	0x00, 0xf0, 0x11, 0x00


	//----- nvinfo : EIATTR_KPARAM_INFO
	.align		4
.L_31:
        /*0078*/ 	.byte	0x04, 0x17
        /*007a*/ 	.short	(.L_33 - .L_32)
.L_32:
        /*007c*/ 	.word	0x00000000
        /*0080*/ 	.short	0x0012
        /*0082*/ 	.short	0x005c
        /*0084*/ 	.byte	0x00, 0xf0, 0x11, 0x00


	//----- nvinfo : EIATTR_KPARAM_INFO
	.align		4
.L_33:
        /*0088*/ 	.byte	0x04, 0x17
        /*008a*/ 	.short	(.L_35 - .L_34)
.L_34:
        /*008c*/ 	.word	0x00000000
        /*0090*/ 	.short	0x0011
        /*0092*/ 	.short	0x0058
        /*0094*/ 	.byte	0x00, 0xf0, 0x11, 0x00


	//----- nvinfo : EIATTR_KPARAM_INFO
	.align		4
.L_35:
        /*0098*/ 	.byte	0x04, 0x17
        /*009a*/ 	.short	(.L_37 - .L_36)
.L_36:
        /*009c*/ 	.word	0x00000000
        /*00a0*/ 	.short	0x0010
        /*00a2*/ 	.short	0x0054
        /*00a4*/ 	.byte	0x00, 0xf0, 0x11, 0x00


	//----- nvinfo : EIATTR_KPARAM_INFO
	.align		4
.L_37:
        /*00a8*/ 	.byte	0x04, 0x17
        /*00aa*/ 	.short	(.L_39 - .L_38)
.L_38:
        /*00ac*/ 	.word	0x00000000
        /*00b0*/ 	.short	0x000f
        /*00b2*/ 	.short	0x0050
        /*00b4*/ 	.byte	0x00, 0xf0, 0x11, 0x00


	//----- nvinfo : EIATTR_KPARAM_INFO
	.align		4
.L_39:
        /*00b8*/ 	.byte	0x04, 0x17
        /*00ba*/ 	.short	(.L_41 - .L_40)
.L_40:
        /*00bc*/ 	.word	0x00000000
        /*00c0*/ 	.short	0x000e
        /*00c2*/ 	.short	0x004c
        /*00c4*/ 	.byte	0x00, 0xf0, 0x11, 0x00


	//----- nvinfo : EIATTR_KPARAM_INFO
	.align		4
.L_41:
        /*00c8*/ 	.byte	0x04, 0x17
        /*00ca*/ 	.short	(.L_43 - .L_42)
.L_42:
        /*00cc*/ 	.word	0x00000000
        /*00d0*/ 	.short	0x000d
        /*00d2*/ 	.short	0x0048
        /*00d4*/ 	.byte	0x00, 0xf0, 0x11, 0x00


	//----- nvinfo : EIATTR_KPARAM_INFO
	.align		4
.L_43:
        /*00d8*/ 	.byte	0x04, 0x17
        /*00da*/ 	.short	(.L_45 - .L_44)
.L_44:
        /*00dc*/ 	.word	0x00000000
        /*00e0*/ 	.short	0x000c
        /*00e2*/ 	.short	0x0044
        /*00e4*/ 	.byte	0x00, 0xf0, 0x11, 0x00


	//----- nvinfo : EIATTR_KPARAM_INFO
	.align		4
.L_45:
        /*00e8*/ 	.byte	0x04, 0x17
        /*00ea*/ 	.short	(.L_47 - .L_46)
.L_46:
        /*00ec*/ 	.word	0x00000000
        /*00f0*/ 	.short	0x000b
        /*00f2*/ 	.short	0x0040
        /*00f4*/ 	.byte	0x00, 0xf0, 0x11, 0x00


	//----- nvinfo : EIATTR_KPARAM_INFO
	.align		4
.L_47:
        /*00f8*/ 	.byte	0x04, 0x17
        /*00fa*/ 	.short	(.L_49 - .L_48)
.L_48:
        /*00fc*/ 	.word	0x00000000
        /*0100*/ 	.short	0x000a
        /*0102*/ 	.short	0x003c
        /*0104*/ 	.byte	0x00, 0xf0, 0x11, 0x00


	//----- nvinfo : EIATTR_KPARAM_INFO
	.align		4
.L_49:
        /*0108*/ 	.byte	0x04, 0x17
        /*010a*/ 	.short	(.L_51 - .L_50)
.L_50:
        /*010c*/ 	.word	0x00000000
        /*0110*/ 	.short	0x0009
        /*0112*/ 	.short	0x0038
        /*0114*/ 	.byte	0x00, 0xf0, 0x11, 0x00


	//----- nvinfo : EIATTR_KPARAM_INFO
	.align		4
.L_51:
        /*0118*/ 	.byte	0x04, 0x17
        /*011a*/ 	.short	(.L_53 - .L_52)
.L_52:
        /*011c*/ 	.word	0x00000000
        /*0120*/ 	.short	0x0008
        /*0122*/ 	.short	0x0034
        /*0124*/ 	.byte	0x00, 0xf0, 0x11, 0x00


	//----- nvinfo : EIATTR_KPARAM_INFO
	.align		4
.L_53:
        /*0128*/ 	.byte	0x04, 0x17
        /*012a*/ 	.short	(.L_55 - .L_54)
.L_54:
        /*012c*/ 	.word	0x00000000
        /*0130*/ 	.short	0x0007
        /*0132*/ 	.short	0x0030
        /*0134*/ 	.byte	0x00, 0xf0, 0x11, 0x00


	//----- nvinfo : EIATTR_KPARAM_INFO
	.align		4
.L_55:
        /*0138*/ 	.byte	0x04, 0x17
        /*013a*/ 	.short	(.L_57 - .L_56)
.L_56:
        /*013c*/ 	.word	0x00000000
        /*0140*/ 	.short	0x0006
        /*0142*/ 	.short	0x002c
        /*0144*/ 	.byte	0x00, 0xf0, 0x11, 0x00


	//----- nvinfo : EIATTR_KPARAM_INFO
	.align		4
.L_57:
        /*0148*/ 	.byte	0x04, 0x17
        /*014a*/ 	.short	(.L_59 - .L_58)
.L_58:
        /*014c*/ 	.word	0x00000000
        /*0150*/ 	.short	0x0005
        /*0152*/ 	.short	0x0028
        /*0154*/ 	.byte	0x00, 0xf0, 0x11, 0x00


	//----- nvinfo : EIATTR_KPARAM_INFO
	.align		4
.L_59:
        /*0158*/ 	.byte	0x04, 0x17
        /*015a*/ 	.short	(.L_61 - .L_60)
.L_60:
        /*015c*/ 	.word	0x00000000
        /*0160*/ 	.short	0x0004
        /*0162*/ 	.short	0x0020
        /*0164*/ 	.byte	0x00, 0xf4, 0x21, 0x00


	//----- nvinfo : EIATTR_KPARAM_INFO
	.align		4
.L_61:
        /*0168*/ 	.byte	0x04, 0x17
        /*016a*/ 	.short	(.L_63 - .L_62)
.L_62:
        /*016c*/ 	.word	0x00000000
        /*0170*/ 	.short	0x0003
        /*0172*/ 	.short	0x0018
        /*0174*/ 	.byte	0x00, 0xf4, 0x21, 0x00


	//----- nvinfo : EIATTR_KPARAM_INFO
	.align		4
.L_63:
        /*0178*/ 	.byte	0x04, 0x17
        /*017a*/ 	.short	(.L_65 - .L_64)
.L_64:
        /*017c*/ 	.word	0x00000000
        /*0180*/ 	.short	0x0002
        /*0182*/ 	.short	0x0010
        /*0184*/ 	.byte	0x00, 0xf4, 0x21, 0x00


	//----- nvinfo : EIATTR_KPARAM_INFO
	.align		4
.L_65:
        /*0188*/ 	.byte	0x04, 0x17
        /*018a*/ 	.short	(.L_67 - .L_66)
.L_66:
        /*018c*/ 	.word	0x00000000
        /*0190*/ 	.short	0x0001
        /*0192*/ 	.short	0x0008
        /*0194*/ 	.byte	0x00, 0xf4, 0x21, 0x00


	//----- nvinfo : EIATTR_KPARAM_INFO
	.align		4
.L_67:
        /*0198*/ 	.byte	0x04, 0x17
        /*019a*/ 	.short	(.L_69 - .L_68)
.L_68:
        /*019c*/ 	.word	0x00000000
        /*01a0*/ 	.short	0x0000
        /*01a2*/ 	.short	0x0000
        /*01a4*/ 	.byte	0x00, 0xf4, 0x21, 0x00


	//----- nvinfo : EIATTR_AT_ENTRY_FRAGMENTS
	.align		4
.L_69:
        /*01a8*/ 	.byte	0x04, 0x4f
        /*01aa*/ 	.short	(.L_71 - .L_70)


	//   ....[0]....
.L_70:
        /*01ac*/ 	.word	0x00000004


	//----- nvinfo : EIATTR_RESERVED_SMEM_USED
	.align		4
.L_71:
        /*01b0*/ 	.byte	0x01, 0x41
	.zero		2


	//----- nvinfo : EIATTR_SPARSE_MMA_MASK
	.align		4
        /*01b4*/ 	.byte	0x03, 0x50
        /*01b6*/ 	.short	0x0000


	//----- nvinfo : EIATTR_TCGEN05_1CTA_USED
	.align		4
        /*01b8*/ 	.byte	0x01, 0x51
	.zero		2


	//----- nvinfo : EIATTR_MAXREG_COUNT
	.align		4
        /*01bc*/ 	.byte	0x03, 0x1b
        /*01be*/ 	.short	0x00ff


	//----- nvinfo : EIATTR_NUM_BARRIERS
	.align		4
        /*01c0*/ 	.byte	0x02, 0x4c
        /*01c2*/ 	.byte	0x01
	.zero		1


	//----- nvinfo : EIATTR_ANNOTATIONS
	.align		4
        /*01c4*/ 	.byte	0x04, 0x55
        /*01c6*/ 	.short	(.L_73 - .L_72)


	//   ....[0]....
.L_72:
        /*01c8*/ 	.word	0x00000001
        /*01cc*/ 	.byte	0x70, 0x1c, 0x00, 0x00, 0x01, 0x00, 0x00, 0x00, 0x70, 0x1d, 0x00, 0x00, 0x01, 0x00, 0x00, 0x00
        /* <DEDUP_REMOVED lines=45> */
        /*04ac*/ 	.byte	0xa0, 0xab, 0x00, 0x00, 0x01, 0x00, 0x00, 0x00, 0xf0, 0xab, 0x00, 0x00


	//----- nvinfo : EIATTR_INT_WARP_WIDE_INSTR_OFFSETS
	.align		4
.L_73:
        /*04b8*/ 	.byte	0x04, 0x31
        /*04ba*/ 	.short	(.L_75 - .L_74)


	//   ....[0]....
.L_74:
        /*04bc*/ 	.word	0x00001770


	//   ....[1]....
        /*04c0*/ 	.word	0x00001780


	//   ....[2]....
        /*04c4*/ 	.word	0x000032e0


	//   ....[3]....
        /*04c8*/ 	.word	0x00003410


	//   ....[4]....
        /*04cc*/ 	.word	0x00008130


	//   ....[5]....
        /*04d0*/ 	.word	0x0000e000


	//   ....[6]....
        /*04d4*/ 	.word	0x0000e050


	//----- nvinfo : EIATTR_COOP_GROUP_MASK_REGIDS
	.align		4
.L_75:
        /*04d8*/ 	.byte	0x04, 0x29
        /*04da*/ 	.short	(.L_77 - .L_76)


	//   ....[0]....
.L_76:
        /*04dc*/ 	.word	0xffffffff


	//   ....[1]....
        /*04e0*/ 	.word	0xffffffff


	//   ....[2]....
        /*04e4*/ 	.word	0xffffffff


	//   ....[3]....
        /*04e8*/ 	.word	0xffffffff


	//   ....[4]....
        /*04ec*/ 	.word	0xffffffff


	//   ....[5]....
        /*04f0*/ 	.word	0xffffffff


	//   ....[6]....
        /*04f4*/ 	.word	0xffffffff


	//   ....[7]....
        /*04f8*/ 	.word	0xffffffff


	//----- nvinfo : EIATTR_COOP_GROUP_INSTR_OFFSETS
	.align		4
.L_77:
        /*04fc*/ 	.byte	0x04, 0x28
        /*04fe*/ 	.short	(.L_79 - .L_78)


	//   ....[0]....
.L_78:
        /*0500*/ 	.word	0x00000060


	//   ....[1]....
        /*0504*/ 	.word	0x00000320


	//   ....[2]....
        /*0508*/ 	.word	0x00003f50


	//   ....[3]....
        /*050c*/ 	.word	0x00006480


	//   ....[4]....
        /*0510*/ 	.word	0x000089d0


	//   ....[5]....
        /*0514*/ 	.word	0x00009290


	//   ....[6]....
        /*0518*/ 	.word	0x0000de90


	//   ....[7]....
        /*051c*/ 	.word	0x0000e100


	//----- nvinfo : EIATTR_VRC_CTA_INIT_COUNT
	.align		4
.L_79:
        /*0520*/ 	.byte	0x02, 0x4a
        /*0522*/ 	.byte	0x80
	.zero		1


	//----- nvinfo : EIATTR_MBARRIER_INSTR_OFFSETS
	.align		4
        /*0524*/ 	.byte	0x04, 0x39
        /*0526*/ 	.short	(.L_81 - .L_80)


	//   ....[0]....
.L_80:
        /*0528*/ 	.word	0x00001cf0
        /*052c*/ 	.word	0x000000ff
        /*0530*/ 	.word	0x00000000
        /*0534*/ 	.short	0x0100
        /*0536*/ 	.byte	0x11
	.zero		1


	//   ....[1]....
        /*0538*/ 	.word	0x000032f0
        /*053c*/ 	.word	0x000000ff
        /*0540*/ 	.word	0x00009008
        /*0544*/ 	.short	0x0100
        /*0546*/ 	.byte	0x0e
	.zero		1


	//   ....[2]....
        /*0548*/ 	.word	0x00003810
        /*054c*/ 	.word	0x000000ff
        /*0550*/ 	.word	0x00004000
        /*0554*/ 	.short	0x0100
        /*0556*/ 	.byte	0x0e
	.zero		1


	//   ....[3]....
        /*0558*/ 	.word	0x00003a60
        /*055c*/ 	.word	0x000000ff
        /*0560*/ 	.word	0x00004000
        /*0564*/ 	.short	0x010a
        /*0566*/ 	.byte	0x0e
	.zero		1


	//   ....[4]....
        /*0568*/ 	.word	0x00003ee0
        /*056c*/ 	.word	0x000000ff
        /*0570*/ 	.word	0x00004000
        /*0574*/ 	.short	0x0108
        /*0576*/ 	.byte	0x0e
	.zero		1


	//   ....[5]....
        /*0578*/ 	.word	0x000084d0
        /*057c*/ 	.word	0x000000ff
        /*0580*/ 	.word	0x00009010
        /*0584*/ 	.short	0x0100
        /*0586*/ 	.byte	0x0e
	.zero		1


	//   ....[6]....
        /*0588*/ 	.word	0x00008630
        /*058c*/ 	.word	0x000000ff
        /*0590*/ 	.word	0x00009010
        /*0594*/ 	.short	0x010a
        /*0596*/ 	.byte	0x0e
	.zero		1


	//   ....[7]....
        /*0598*/ 	.word	0x000086a0
        /*059c*/ 	.word	0x000000ff
        /*05a0*/ 	.word	0x00009010
        /*05a4*/ 	.short	0x0108
        /*05a6*/ 	.byte	0x0e
	.zero		1


	//   ....[8]....
        /*05a8*/ 	.word	0x00008710
        /*05ac*/ 	.word	0x000000ff
        /*05b0*/ 	.word	0x00000000
        /*05b4*/ 	.short	0x010a
        /*05b6*/ 	.byte	0x11
	.zero		1


	//   ....[9]....
        /*05b8*/ 	.word	0x0000acc0
        /*05bc*/ 	.word	0x000000ff
        /*05c0*/ 	.word	0x00000000
        /*05c4*/ 	.short	0x010a
        /*05c6*/ 	.byte	0x11
	.zero		1


	//   ....[10]....
        /*05c8*/ 	.word	0x0000adc0
        /*05cc*/ 	.word	0x000000ff
        /*05d0*/ 	.word	0x00009000
        /*05d4*/ 	.short	0x0108
        /*05d6*/ 	.byte	0x0e
	.zero		1


	//   ....[11]....
        /*05d8*/ 	.word	0x0000af20
        /*05dc*/ 	.word	0x000000ff
        /*05e0*/ 	.word	0x00009008
        /*05e4*/ 	.short	0x0108
        /*05e6*/ 	.byte	0x0e
	.zero		1


	//   ....[12]....
        /*05e8*/ 	.word	0x0000e120
        /*05ec*/ 	.word	0x000000ff
        /*05f0*/ 	.word	0x00004000
        /*05f4*/ 	.short	0x010a
        /*05f6*/ 	.byte	0x0e
	.zero		1


	//   ....[13]....
        /*05f8*/ 	.word	0x0000e150
        /*05fc*/ 	.word	0x000000ff
        /*0600*/ 	.word	0x00009010
        /*0604*/ 	.short	0x010a
        /*0606*/ 	.byte	0x0e
	.zero		1


	//   ....[14]....
        /*0608*/ 	.word	0x0000e180
        /*060c*/ 	.word	0x000000ff
        /*0610*/ 	.word	0x00000000
        /*0614*/ 	.short	0x010a
        /*0616*/ 	.byte	0x11
	.zero		1


	//   ....[15]....
        /*0618*/ 	.word	0x0000e1b0
        /*061c*/ 	.word	0x000000ff
        /*0620*/ 	.word	0x00000000
        /*0624*/ 	.short	0x010a
        /*0626*/ 	.byte	0x11
	.zero		1


	//----- nvinfo : EIATTR_NUM_MBARRIERS
	.align		4
.L_81:
        /*0628*/ 	.byte	0x03, 0x38
        /*062a*/ 	.short	0xffff


	//----- nvinfo : EIATTR_EXIT_INSTR_OFFSETS
	.align		4
        /*062c*/ 	.byte	0x04, 0x1c
        /*062e*/ 	.short	(.L_83 - .L_82)


	//   ....[0]....
.L_82:
        /*0630*/ 	.word	0x0000e110


	//----- nvinfo : EIATTR_REQNTID
	.align		4
.L_83:
        /*0634*/ 	.byte	0x04, 0x10
        /*0636*/ 	.short	(.L_85 - .L_84)
.L_84:
        /*0638*/ 	.word	0x00000080
        /*063c*/ 	.word	0x00000001
        /*0640*/ 	.word	0x00000001


	//----- nvinfo : EIATTR_CRS_STACK_SIZE
	.align		4
.L_85:
        /*0644*/ 	.byte	0x04, 0x1e
        /*0646*/ 	.short	(.L_87 - .L_86)
.L_86:
        /*0648*/ 	.word	0x00000000


	//----- nvinfo : EIATTR_CBANK_PARAM_SIZE
	.align		4
.L_87:
        /*064c*/ 	.byte	0x03, 0x19
        /*064e*/ 	.short	0x0088


	//----- nvinfo : EIATTR_PARAM_CBANK
	.align		4
        /*0650*/ 	.byte	0x04, 0x0a
        /*0652*/ 	.short	(.L_89 - .L_88)
	.align		4
.L_88:
        /*0654*/ 	.word	index@(.nv.constant0.attn_fwd)
        /*0658*/ 	.short	0x0380
        /*065a*/ 	.short	0x0088


	//----- nvinfo : EIATTR_SW_WAR
	.align		4
.L_89:
        /*065c*/ 	.byte	0x04, 0x36
        /*065e*/ 	.short	(.L_91 - .L_90)
.L_90:
        /*0660*/ 	.word	0x00000008
.L_91:


//--------------------- .nv.compat                --------------------------
	.section	.nv.compat,"",@"SHT_CUDA_COMPAT_INFO"
	.align	4
        /*0000*/ 	.byte	0x02, 0x02, 0x02, 0x00, 0x02, 0x05, 0x05, 0x00, 0x02, 0x03, 0x00, 0x00, 0x02, 0x06, 0x01, 0x00


//--------------------- .nv.callgraph             --------------------------
	.section	.nv.callgraph,"",@"SHT_CUDA_CALLGRAPH"
	.align	4
	.sectionentsize	8
	.align		4
        /*0000*/ 	.word	0x00000000
	.align		4
        /*0004*/ 	.word	0xffffffff
	.align		4
        /*0008*/ 	.word	0x00000000
	.align		4
        /*000c*/ 	.word	0xfffffffe
	.align		4
        /*0010*/ 	.word	0x00000000
	.align		4
        /*0014*/ 	.word	0xfffffffd
	.align		4
        /*0018*/ 	.word	0x00000000
	.align		4
        /*001c*/ 	.word	0xfffffffc


//--------------------- .nv.constant4             --------------------------
	.section	.nv.constant4,"a",@progbits
	.align	8
	.align		8
.nv.constant4:
        /*0000*/ 	.dword	_$_str


//--------------------- .text.attn_fwd            --------------------------
	.section	.text.attn_fwd,"ax",@progbits
	.align	128
        .global         attn_fwd
        .type           attn_fwd,@function
        .size           attn_fwd,(.L_x_27 - attn_fwd)
        .other          attn_fwd,@"STO_CUDA_ENTRY STV_DEFAULT"
attn_fwd:
.text.attn_fwd:
[----:B------:R-:W0:Y:S01]  /*0000*/  LDC R1, c[0x0][0x37c] ;  /* 0x0000df00ff017b82 */ /* 0x000e220000000800 */
[----:B------:R-:W1:Y:S01]  /*0010*/  S2R R0, SR_TID.X ;  /* 0x0000000000007919 */ /* 0x000e620000002100 */
[----:B0-----:R-:W-:Y:S01]  /*0020*/  VIADD R1, R1, 0xfffffea0 ;  /* 0xfffffea001017836 */ /* 0x001fe20000000000 */
[----:B-1----:R-:W-:-:S13]  /*0030*/  ISETP.GE.U32.AND P0, PT, R0, 0x20, PT ;  /* 0x000000200000780c */ /* 0x002fda0003f06070 */
[----:B------:R-:W-:Y:S05]  /*0040*/  @P0 BRA `(.L_x_0) ;  /* 0x0000000000b80947 */ /* 0x000fea0003800000 */
[----:B------:R-:W0:Y:S01]  /*0050*/  S2UR UR6, SR_CgaCtaId ;  /* 0x00000000000679c3 */ /* 0x000e220000008800 */
[----:B------:R-:W-:Y:S01]  /*0060*/  NOP ;  /* 0x0000000000007918 */ /* 0x000fe20000000000 */
[----:B------:R-:W-:Y:S02]  /*0070*/  UMOV UR4, 0x40 ;  /* 0x0000004000047882 */ /* 0x000fe40000000000 */
[----:B0-----:R-:W-:-:S09]  /*0080*/  ULEA UR4, UR6, UR4, 0x18 ;  /* 0x0000000406047291 */ /* 0x001fd2000f8ec0ff */
[----:B------:R-:W0:Y:S01]  /*0090*/  LDS.U8 R0, [UR4] ;  /* 0x00000004ff007984 */ /* 0x000e220008000000 */
[----:B------:R-:W-:Y:S02]  /*00a0*/  UMOV UR4, 0x400 ;  /* 0x0000040000047882 */ /* 0x000fe40000000000 */
[----:B------:R-:W-:Y:S01]  /*00b0*/  ULEA UR4, UR6, UR4, 0x18 ;  /* 0x0000000406047291 */ /* 0x000fe2000f8ec0ff */
[----:B0-----:R-:W-:-:S13]  /*00c0*/  ISETP.NE.AND P1, PT, R0, RZ, PT ;  /* 0x000000ff0000720c */ /* 0x001fda0003f25270 */
[----:B------:R-:W-:Y:S05]  /*00d0*/  @P1 BRA `(.L_x_1) ;  /* 0x00000000007c1947 */ /* 0x000fea0003800000 */
[----:B------:R-:W-:-:S13]  /*00e0*/  ELECT P1, URZ, PT ;  /* 0x0000000000ff782f */ /* 0x000fda0003820000 */
[----:B------:R-:W-:Y:S05]  /*00f0*/  @!P1 BRA `(.L_x_2) ;  /* 0x0000000000849947 */ /* 0x000fea0003800000 */
[----:B------:R-:W-:Y:S01]  /*0100*/  UMOV UR5, 0x4 ;  /* 0x0000000400057882 */ /* 0x000fe20000000000 */
[----:B------:R-:W-:Y:S02]  /*0110*/  IMAD.MOV.U32 R4, RZ, RZ, 0x1 ;  /* 0x00000001ff047424 */ /* 0x000fe400078e00ff */
[----:B------:R-:W-:Y:S02]  /*0120*/  IMAD.MOV.U32 R5, RZ, RZ, 0xf ;  /* 0x0000000fff057424 */ /* 0x000fe400078e00ff */
[----:B------:R-:W-:Y:S04]  /*0130*/  DEPBAR.LE SB0, 0x36 ;  /* 0x00008d800000791a */ /* 0x000fe80000000000 */
[----:B------:R-:W0:Y:S02]  /*0140*/  UTCATOMSWS.FIND_AND_SET.ALIGN UP0, UR5, UR5 ;  /* 0x00000005000575e3 */ /* 0x000e240008000800 */
[----:B0-----:R-:W-:-:S04]  /*0150*/  PLOP3.LUT P1, PT, PT, PT, UP0, 0x80, 0x8 ;  /* 0x000000000008781c */ /* 0x001fc80003f2f008 */
[----:B------:R-:W-:-:S04]  /*0160*/  SEL R0, RZ, 0xffffffff, !P1 ;  /* 0xffffffffff007807 */ /* 0x000fc80004800000 */
[----:B------:R-:W-:Y:S01]  /*0170*/  ISETP.NE.AND P1, PT, R0, RZ, PT ;  /* 0x000000ff0000720c */ /* 0x000fe20003f25270 */
[----:B------:R-:W-:-:S12]  /*0180*/  IMAD.U32 R0, RZ, RZ, UR5 ;  /* 0x00000005ff007e24 */ /* 0x000fd8000f8e00ff */
[----:B------:R-:W-:Y:S05]  /*0190*/  @P1 BRA `(.L_x_3) ;  /* 0x0000000000241947 */ /* 0x000fea0003800000 */
.L_x_4:
[----:B------:R-:W-:Y:S05]  /*01a0*/  NANOSLEEP 0x64 ;  /* 0x000000640000795d */ /* 0x000fea0003800000 */
[----:B------:R-:W-:-:S05]  /*01b0*/  UMOV UR5, 0x4 ;  /* 0x0000000400057882 */ /* 0x000fca0000000000 */
[----:B------:R-:W-:Y:S04]  /*01c0*/  DEPBAR.LE SB0, 0x36 ;  /* 0x00008d800000791a */ /* 0x000fe80000000000 */
[----:B------:R-:W0:Y:S02]  /*01d0*/  UTCATOMSWS.FIND_AND_SET.ALIGN UP0, UR5, UR5 ;  /* 0x00000005000575e3 */ /* 0x000e240008000800 */
[----:B0-----:R-:W-:-:S04]  /*01e0*/  PLOP3.LUT P1, PT, PT, PT, UP0, 0x80, 0x8 ;  /* 0x000000000008781c */ /* 0x001fc80003f2f008 */
[----:B------:R-:W-:-:S04]  /*01f0*/  SEL R0, RZ, 0xffffffff, !P1 ;  /* 0xffffffffff007807 */ /* 0x000fc80004800000 */
[----:B------:R-:W-:Y:S01]  /*0200*/  ISETP.NE.AND P1, PT, R0, RZ, PT ;  /* 0x000000ff0000720c */ /* 0x000fe20003f25270 */
[----:B------:R-:W-:-:S12]  /*0210*/  IMAD.U32 R0, RZ, RZ, UR5 ;  /* 0x00000005ff007e24 */ /* 0x000fd8000f8e00ff */
[----:B------:R-:W-:Y:S05]  /*0220*/  @!P1 BRA `(.L_x_4) ;  /* 0xfffffffc00dc9947 */ /* 0x000fea000383ffff */
.L_x_3:
[C---:B------:R-:W-:Y:S01]  /*0230*/  VIADD R3, R0.reuse, 0x10 ;  /* 0x0000001000037836 */ /* 0x040fe20000000000 */
[----:B------:R-:W-:Y:S01]  /*0240*/  UMOV UR5, 0x50 ;  /* 0x0000005000057882 */ /* 0x000fe20000000000 */
[----:B------:R-:W-:Y:S01]  /*0250*/  SHF.L.U32 R2, R5, R0, RZ ;  /* 0x0000000005027219 */ /* 0x000fe200000006ff */
[----:B------:R-:W-:Y:S01]  /*0260*/  ULEA UR5, UR6, UR5, 0x18 ;  /* 0x0000000506057291 */ /* 0x000fe2000f8ec0ff */
[----:B------:R-:W-:Y:S01]  /*0270*/  IMAD.SHL.U32 R0, R0, 0x20, RZ ;  /* 0x0000002000007824 */ /* 0x000fe200078e00ff */
[----:B------:R-:W-:-:S04]  /*0280*/  SHF.L.U32 R3, R4, R3, RZ ;  /* 0x0000000304037219 */ /* 0x000fc800000006ff */
[----:B------:R-:W-:-:S05]  /*0290*/  LOP3.LUT R2, R3, R2, RZ, 0xfc, !PT ;  /* 0x0000000203027212 */ /* 0x000fca00078efcff */
[----:B------:R0:W-:Y:S04]  /*02a0*/  ATOMS.OR RZ, [UR5], R2 ;  /* 0x00000002ffff798c */ /* 0x0001e8000b000005 */
[----:B------:R0:W-:Y:S01]  /*02b0*/  STS [UR4], R0 ;  /* 0x00000000ff007988 */ /* 0x0001e20008000804 */
[----:B------:R-:W-:Y:S05]  /*02c0*/  BRA `(.L_x_2) ;  /* 0x0000000000107947 */ /* 0x000fea0003800000 */
.L_x_1:
[----:B------:R-:W-:Y:S01]  /*02d0*/  IMAD.MOV.U32 R0, RZ, RZ, -0x1 ;  /* 0xffffffffff007424 */ /* 0x000fe200078e00ff */
[----:B------:R-:W-:-:S04]  /*02e0*/  MOV R2, 0x310 ;  /* 0x0000031000027802 */ /* 0x000fc80000000f00 */
[----:B------:R0:W-:Y:S03]  /*02f0*/  STS [UR4], R0 ;  /* 0x00000000ff007988 */ /* 0x0001e60008000804 */
[----:B0-----:R-:W-:Y:S05]  /*0300*/  CALL.REL.NOINC `($__internal_1_$__cuda_sm10x_tcgen05_guardrail_trap_phase_invalid_during_alloc) ;  /* 0x000000dc00c07944 */ /* 0x001fea0003c00000 */
.L_x_2:
[----:B------:R-:W-:Y:S05]  /*0310*/  WARPSYNC.ALL ;  /* 0x0000000000007948 */ /* 0x000fea0003800000 */
[----:B------:R-:W-:Y:S01]  /*0320*/  NOP ;  /* 0x0000000000007918 */ /* 0x000fe20000000000 */
.L_x_0:
[----:B------:R-:W1:Y:S01]  /*0330*/  S2R R85, SR_TID.X ;  /* 0x0000000000557919 */ /* 0x000e620000002100 */
[----:B------:R-:W2:Y:S01]  /*0340*/  S2UR UR6, SR_CgaCtaId ;  /* 0x00000000000679c3 */ /* 0x000ea20000008800 */
[----:B------:R-:W3:Y:S01]  /*0350*/  LDCU.64 UR4, c[0x0][0x3b0] ;  /* 0x00007600ff0477ac */ /* 0x000ee20008000a00 */
[----:B------:R-:W4:Y:S01]  /*0360*/  S2R R3, SR_CTAID.X ;  /* 0x0000000000037919 */ /* 0x000f220000002500 */
[----:B------:R-:W-:Y:S01]  /*0370*/  UMOV UR14, 0x400 ;  /* 0x00000400000e7882 */ /* 0x000fe20000000000 */
[----:B------:R-:W0:Y:S04]  /*0380*/  LDCU.64 UR30, c[0x0][0x358] ;  /* 0x00006b00ff1e77ac */ /* 0x000e280008000a00 */
[----:B------:R-:W3:Y:S08]  /*0390*/  S2UR UR13, SR_CTAID.Y ;  /* 0x00000000000d79c3 */ /* 0x000ef00000002600 */
[----:B------:R-:W0:Y:S08]  /*03a0*/  LDC.64 R6, c[0x0][0x380] ;  /* 0x0000e000ff067b82 */ /* 0x000e300000000a00 */
[----:B------:R-:W0:Y:S01]  /*03b0*/  LDC R4, c[0x0][0x3b8] ;  /* 0x0000ee00ff047b82 */ /* 0x000e220000000800 */
[----:B--2---:R-:W-:-:S07]  /*03c0*/  ULEA UR14, UR6, UR14, 0x18 ;  /* 0x0000000e060e7291 */ /* 0x004fce000f8ec0ff */
[----:B------:R-:W-:Y:S01]  /*03d0*/  BAR.SYNC.DEFER_BLOCKING 0x0 ;  /* 0x0000000000007b1d */ /* 0x000fe20000010000 */
[----:B01----:R-:W-:Y:S01]  /*03e0*/  LOP3.LUT R0, R85, 0x3f, RZ, 0xc0, !PT ;  /* 0x0000003f55007812 */ /* 0x003fe200078ec0ff */
[----:B---3--:R-:W-:Y:S01]  /*03f0*/  UIMAD UR4, UR13, UR4, URZ ;  /* 0x000000040d0472a4 */ /* 0x008fe2000f8e02ff */
[----:B------:R-:W-:-:S05]  /*0400*/  SHF.R.U32.HI R36, RZ, 0x6, R85 ;  /* 0x00000006ff247819 */ /* 0x000fca0000011655 */
[----:B------:R-:W0:Y:S01]  /*0410*/  LDC.64 R86, c[0x0][0x388] ;  /* 0x0000e200ff567b82 */ /* 0x000e220000000a00 */
[----:B------:R-:W-:Y:S01]  /*0420*/  LEA.HI R68, R85, 0xe, RZ, 0x1a ;  /* 0x0000000e55447811 */ /* 0x000fe200078fd0ff */
[----:B----4-:R-:W-:Y:S01]  /*0430*/  IMAD R2, R3, 0x40, R0 ;  /* 0x0000004003027824 */ /* 0x010fe200078e0200 */
[----:B------:R-:W-:Y:S02]  /*0440*/  SGXT.U32 R36, R36, 0x1 ;  /* 0x000000012424781a */ /* 0x000fe40000000000 */
[C---:B------:R-:W-:Y:S01]  /*0450*/  LEA.HI R71, R85.reuse, 0x2e, RZ, 0x1a ;  /* 0x0000002e55477811 */ /* 0x040fe200078fd0ff */
[----:B------:R-:W-:Y:S01]  /*0460*/  IMAD R5, R2, UR5, RZ ;  /* 0x0000000502057c24 */ /* 0x000fe2000f8e02ff */
[----:B------:R-:W-:Y:S01]  /*0470*/  USHF.R.S32.HI UR5, URZ, 0x1f, UR4 ;  /* 0x0000001fff057899 */ /* 0x000fe20008011404 */
[C---:B------:R-:W-:Y:S02]  /*0480*/  LEA.HI R76, R85.reuse, 0x3e, RZ, 0x1a ;  /* 0x0000003e554c7811 */ /* 0x040fe400078fd0ff */
[----:B------:R-:W-:-:S02]  /*0490*/  LEA.HI R69, R85, 0x1e, RZ, 0x1a ;  /* 0x0000001e55457811 */ /* 0x000fc400078fd0ff */
[----:B------:R-:W-:Y:S01]  /*04a0*/  IADD3 R3, P1, P2, R5, UR4, R6 ;  /* 0x0000000405037c10 */ /* 0x000fe2000fa3e006 */
[----:B------:R-:W1:Y:S01]  /*04b0*/  LDCU UR4, c[0x0][0x3c8] ;  /* 0x00007900ff0477ac */ /* 0x000e620008000800 */
[----:B------:R-:W-:Y:S01]  /*04c0*/  SHF.R.S32.HI R2, RZ, 0x1f, R5 ;  /* 0x0000001fff027819 */ /* 0x000fe20000011405 */
[-C--:B------:R-:W-:Y:S01]  /*04d0*/  IMAD R5, R36, R4.reuse, RZ ;  /* 0x0000000424057224 */ /* 0x080fe200078e02ff */
[----:B------:R-:W2:Y:S01]  /*04e0*/  LDS R60, [UR14] ;  /* 0x0000000eff3c7984 */ /* 0x000ea20008000800 */
[----:B------:R-:W-:Y:S01]  /*04f0*/  LEA.HI R19, R85, 0x6e, RZ, 0x1a ;  /* 0x0000006e55137811 */ /* 0x000fe200078fd0ff */
[-C--:B------:R-:W-:Y:S01]  /*0500*/  IMAD R15, R69, R4.reuse, RZ ;  /* 0x00000004450f7224 */ /* 0x080fe200078e02ff */
[----:B------:R-:W-:Y:S01]  /*0510*/  IADD3.X R2, PT, PT, R2, UR5, R7, P1, P2 ;  /* 0x0000000502027c10 */ /* 0x000fe20008fe4407 */
[----:B------:R-:W-:Y:S01]  /*0520*/  IMAD R7, R68, R4, RZ ;  /* 0x0000000444077224 */ /* 0x000fe200078e02ff */
[----:B------:R-:W-:Y:S01]  /*0530*/  BAR.SYNC.DEFER_BLOCKING 0x0 ;  /* 0x0000000000007b1d */ /* 0x000fe20000010000 */
[----:B------:R-:W-:Y:S01]  /*0540*/  IADD3 R10, P1, PT, R5, R3, RZ ;  /* 0x00000003050a7210 */ /* 0x000fe20007f3e0ff */
[----:B------:R-:W-:-:S03]  /*0550*/  IMAD R25, R4, 0x2, R5 ;  /* 0x0000000204197824 */ /* 0x000fc600078e0205 */
[----:B------:R-:W-:Y:S01]  /*0560*/  LEA.HI.X.SX32 R11, R5, R2, 0x1, P1 ;  /* 0x00000002050b7211 */ /* 0x000fe200008f0eff */
[----:B------:R-:W-:Y:S01]  /*0570*/  IMAD R5, R71, R4, RZ ;  /* 0x0000000447057224 */ /* 0x000fe200078e02ff */
[-C--:B------:R-:W-:Y:S02]  /*0580*/  IADD3 R8, P1, PT, R7, R3.reuse, RZ ;  /* 0x0000000307087210 */ /* 0x080fe40007f3e0ff */
[-C--:B------:R-:W-:Y:S02]  /*0590*/  IADD3 R12, P2, PT, R25, R3.reuse, RZ ;  /* 0x00000003190c7210 */ /* 0x080fe40007f5e0ff */
[----:B------:R-:W-:Y:S02]  /*05a0*/  LEA.HI.X.SX32 R9, R7, R2, 0x1, P1 ;  /* 0x0000000207097211 */ /* 0x000fe400008f0eff */
[----:B------:R-:W-:Y:S02]  /*05b0*/  IADD3 R16, P1, PT, R5, R3, RZ ;  /* 0x0000000305107210 */ /* 0x000fe40007f3e0ff */
[----:B------:R-:W-:-:S02]  /*05c0*/  LEA.HI R77, R85, 0x4e, RZ, 0x1a ;  /* 0x0000004e554d7811 */ /* 0x000fc400078fd0ff */
[-C--:B------:R-:W-:Y:S02]  /*05d0*/  LEA.HI.X.SX32 R17, R5, R2.reuse, 0x1, P1 ;  /* 0x0000000205117211 */ /* 0x080fe400008f0eff */
[----:B------:R-:W-:Y:S02]  /*05e0*/  LEA.HI R5, R85, 0x5e, RZ, 0x1a ;  /* 0x0000005e55057811 */ /* 0x000fe400078fd0ff */
[----:B------:R-:W-:Y:S01]  /*05f0*/  LEA.HI.X.SX32 R13, R25, R2, 0x1, P2 ;  /* 0x00000002190d7211 */ /* 0x000fe200010f0eff */
[----:B------:R3:W5:Y:S04]  /*0600*/  LDG.E.U8 R6, desc[UR30][R10.64] ;  /* 0x0000001e0a067981 */ /* 0x000768000c1e1100 */
[----:B------:R4:W5:Y:S01]  /*0610*/  LDG.E.U8 R9, desc[UR30][R8.64] ;  /* 0x0000001e08097981 */ /* 0x000962000c1e1100 */
[----:B------:R-:W-:Y:S01]  /*0620*/  IMAD R25, R4, 0x2, R25 ;  /* 0x0000000204197824 */ /* 0x000fe200078e0219 */
[----:B------:R-:W-:Y:S01]  /*0630*/  IADD3 R14, P2, PT, R15, R3, RZ ;  /* 0x000000030f0e7210 */ /* 0x000fe20007f5e0ff */
[-C--:B------:R-:W-:Y:S01]  /*0640*/  IMAD R23, R77, R4.reuse, RZ ;  /* 0x000000044d177224 */ /* 0x080fe200078e02ff */
[----:B------:R-:W5:Y:S01]  /*0650*/  LDG.E.U8 R7, desc[UR30][R12.64] ;  /* 0x0000001e0c077981 */ /* 0x000f62000c1e1100 */
[----:B---3--:R-:W-:Y:S01]  /*0660*/  IMAD R10, R76, R4, RZ ;  /* 0x000000044c0a7224 */ /* 0x008fe200078e02ff */
[----:B------:R-:W-:Y:S01]  /*0670*/  LEA.HI.X.SX32 R15, R15, R2, 0x1, P2 ;  /* 0x000000020f0f7211 */ /* 0x000fe200010f0eff */
[----:B----4-:R-:W-:-:S03]  /*0680*/  IMAD R8, R5, R4, RZ ;  /* 0x0000000405087224 */ /* 0x010fc600078e02ff */
[CC--:B------:R-:W-:Y:S01]  /*0690*/  IADD3 R20, P1, PT, R10.reuse, R3.reuse, RZ ;  /* 0x000000030a147210 */ /* 0x0c0fe20007f3e0ff */
[----:B------:R-:W5:Y:S01]  /*06a0*/  LDG.E.U8 R11, desc[UR30][R14.64] ;  /* 0x0000001e0e0b7981 */ /* 0x000f62000c1e1100 */
[----:B------:R-:W-:Y:S02]  /*06b0*/  LEA.HI R5, R85, 0x7e, RZ, 0x1a ;  /* 0x0000007e55057811 */ /* 0x000fe400078fd0ff */
[----:B------:R-:W-:Y:S01]  /*06c0*/  LEA.HI.X.SX32 R21, R10, R2, 0x1, P1 ;  /* 0x000000020a157211 */ /* 0x000fe200008f0eff */
[----:B------:R-:W5:Y:S01]  /*06d0*/  LDG.E.U8 R13, desc[UR30][R16.64] ;  /* 0x0000001e100d7981 */ /* 0x000f62000c1e1100 */
[CC--:B------:R-:W-:Y:S01]  /*06e0*/  IADD3 R18, P1, PT, R8.reuse, R3.reuse, RZ ;  /* 0x0000000308127210 */ /* 0x0c0fe20007f3e0ff */
[-C--:B------:R-:W-:Y:S02]  /*06f0*/  IMAD R5, R5, R4.reuse, RZ ;  /* 0x0000000405057224 */ /* 0x080fe400078e02ff */
[----:B------:R-:W-:Y:S01]  /*0700*/  IMAD R10, R19, R4, RZ ;  /* 0x00000004130a7224 */ /* 0x000fe200078e02ff */
[----:B------:R-:W-:Y:S01]  /*0710*/  LEA.HI.X.SX32 R19, R8, R2, 0x1, P1 ;  /* 0x0000000208137211 */ /* 0x000fe200008f0eff */
[----:B------:R-:W5:Y:S01]  /*0720*/  LDG.E.U8 R15, desc[UR30][R20.64] ;  /* 0x0000001e140f7981 */ /* 0x000f62000c1e1100 */
[----:B------:R-:W-:-:S02]  /*0730*/  IADD3 R34, P1, PT, R5, R3, RZ ;  /* 0x0000000305227210 */ /* 0x000fc40007f3e0ff */
[-C--:B------:R-:W-:Y:S02]  /*0740*/  IADD3 R22, P2, PT, R23, R3.reuse, RZ ;  /* 0x0000000317167210 */ /* 0x080fe40007f5e0ff */
[-C--:B------:R-:W-:Y:S01]  /*0750*/  LEA.HI.X.SX32 R35, R5, R2.reuse, 0x1, P1 ;  /* 0x0000000205237211 */ /* 0x080fe200008f0eff */
[C---:B------:R-:W-:Y:S01]  /*0760*/  IMAD R5, R4.reuse, 0x2, R25 ;  /* 0x0000000204057824 */ /* 0x040fe200078e0219 */
[-C--:B------:R-:W-:Y:S01]  /*0770*/  IADD3 R24, P1, PT, R25, R3.reuse, RZ ;  /* 0x0000000319187210 */ /* 0x080fe20007f3e0ff */
[----:B------:R-:W5:Y:S01]  /*0780*/  LDG.E.U8 R19, desc[UR30][R18.64] ;  /* 0x0000001e12137981 */ /* 0x000f62000c1e1100 */
[-C--:B------:R-:W-:Y:S01]  /*0790*/  LEA.HI.X.SX32 R23, R23, R2.reuse, 0x1, P2 ;  /* 0x0000000217177211 */ /* 0x080fe200010f0eff */
[----:B------:R-:W-:Y:S01]  /*07a0*/  IMAD R29, R4, 0x2, R5 ;  /* 0x00000002041d7824 */ /* 0x000fe200078e0205 */
[----:B------:R-:W-:Y:S02]  /*07b0*/  LEA.HI.X.SX32 R25, R25, R2, 0x1, P1 ;  /* 0x0000000219197211 */ /* 0x000fe400008f0eff */
[-C--:B------:R-:W-:Y:S01]  /*07c0*/  IADD3 R26, P1, PT, R5, R3.reuse, RZ ;  /* 0x00000003051a7210 */ /* 0x080fe20007f3e0ff */
[----:B------:R-:W5:Y:S01]  /*07d0*/  LDG.E.U8 R17, desc[UR30][R22.64] ;  /* 0x0000001e16117981 */ /* 0x000f62000c1e1100 */
[----:B------:R-:W-:-:S02]  /*07e0*/  IADD3 R32, P2, PT, R10, R3, RZ ;  /* 0x000000030a207210 */ /* 0x000fc40007f5e0ff */
[-C--:B------:R-:W-:Y:S01]  /*07f0*/  LEA.HI.X.SX32 R27, R5, R2.reuse, 0x1, P1 ;  /* 0x00000002051b7211 */ /* 0x080fe200008f0eff */
[----:B------:R-:W-:Y:S01]  /*0800*/  IMAD R5, R4, 0x2, R29 ;  /* 0x0000000204057824 */ /* 0x000fe200078e021d */
[-C--:B------:R-:W-:Y:S02]  /*0810*/  LEA.HI.X.SX32 R33, R10, R2.reuse, 0x1, P2 ;  /* 0x000000020a217211 */ /* 0x080fe400010f0eff */
[CC--:B------:R-:W-:Y:S01]  /*0820*/  IADD3 R28, P1, PT, R29.reuse, R3.reuse, RZ ;  /* 0x000000031d1c7210 */ /* 0x0c0fe20007f3e0ff */
[----:B------:R-:W5:Y:S03]  /*0830*/  LDG.E.U8 R10, desc[UR30][R24.64] ;  /* 0x0000001e180a7981 */ /* 0x000f66000c1e1100 */
[----:B------:R-:W-:Y:S01]  /*0840*/  LEA.HI.X.SX32 R29, R29, R2, 0x1, P1 ;  /* 0x000000021d1d7211 */ /* 0x000fe200008f0eff */
[----:B------:R3:W5:Y:S01]  /*0850*/  LDG.E.U8 R21, desc[UR30][R32.64] ;  /* 0x0000001e20157981 */ /* 0x000762000c1e1100 */
[----:B------:R-:W-:-:S03]  /*0860*/  IADD3 R30, P1, PT, R5, R3, RZ ;  /* 0x00000003051e7210 */ /* 0x000fc60007f3e0ff */
[----:B------:R4:W5:Y:S01]  /*0870*/  LDG.E.U8 R23, desc[UR30][R34.64] ;  /* 0x0000001e22177981 */ /* 0x000962000c1e1100 */
[----:B------:R-:W-:-:S03]  /*0880*/  LEA.HI.X.SX32 R31, R5, R2, 0x1, P1 ;  /* 0x00000002051f7211 */ /* 0x000fc600008f0eff */
[----:B------:R-:W5:Y:S01]  /*0890*/  LDG.E.U8 R41, desc[UR30][R26.64] ;  /* 0x0000001e1a297981 */ /* 0x000f62000c1e1100 */
[----:B---3--:R-:W-:-:S03]  /*08a0*/  IMAD R33, R4, 0x2, R5 ;  /* 0x0000000204217824 */ /* 0x008fc600078e0205 */
[----:B------:R3:W5:Y:S01]  /*08b0*/  LDG.E.U8 R12, desc[UR30][R28.64] ;  /* 0x0000001e1c0c7981 */ /* 0x000762000c1e1100 */
[C---:B------:R-:W-:Y:S01]  /*08c0*/  IMAD R5, R4.reuse, 0x4, R33 ;  /* 0x0000000404057824 */ /* 0x040fe200078e0221 */
[-C--:B------:R-:W-:Y:S02]  /*08d0*/  IADD3 R32, P1, PT, R33, R3.reuse, RZ ;  /* 0x0000000321207210 */ /* 0x080fe40007f3e0ff */
[----:B------:R0:W5:Y:S01]  /*08e0*/  LDG.E.U8 R14, desc[UR30][R30.64] ;  /* 0x0000001e1e0e7981 */ /* 0x000162000c1e1100 */
[C---:B------:R-:W-:Y:S01]  /*08f0*/  IMAD R37, R4.reuse, 0x2, R5 ;  /* 0x0000000204257824 */ /* 0x040fe200078e0205 */
[-C--:B----4-:R-:W-:Y:S02]  /*0900*/  IADD3 R34, P2, PT, R5, R3.reuse, RZ ;  /* 0x0000000305227210 */ /* 0x090fe40007f5e0ff */
[-C--:B------:R-:W-:Y:S02]  /*0910*/  LEA.HI.X.SX32 R33, R33, R2.reuse, 0x1, P1 ;  /* 0x0000000221217211 */ /* 0x080fe400008f0eff */
[-C--:B------:R-:W-:Y:S01]  /*0920*/  LEA.HI.X.SX32 R35, R5, R2.reuse, 0x1, P2 ;  /* 0x0000000205237211 */ /* 0x080fe200010f0eff */
[C---:B------:R-:W-:Y:S01]  /*0930*/  IMAD R5, R4.reuse, 0x2, R37 ;  /* 0x0000000204057824 */ /* 0x040fe200078e0225 */
[CC--:B------:R-:W-:Y:S01]  /*0940*/  IADD3 R24, P1, PT, R37.reuse, R3.reuse, RZ ;  /* 0x0000000325187210 */ /* 0x0c0fe20007f3e0ff */
[----:B------:R4:W5:Y:S03]  /*0950*/  LDG.E.U8 R16, desc[UR30][R32.64] ;  /* 0x0000001e20107981 */ /* 0x000966000c1e1100 */
[-C--:B------:R-:W-:Y:S01]  /*0960*/  LEA.HI.X.SX32 R25, R37, R2.reuse, 0x1, P1 ;  /* 0x0000000225197211 */ /* 0x080fe200008f0eff */
[C---:B---3--:R-:W-:Y:S01]  /*0970*/  IMAD R29, R4.reuse, 0x2, R5 ;  /* 0x00000002041d7824 */ /* 0x048fe200078e0205 */
[CC--:B------:R-:W-:Y:S01]  /*0980*/  IADD3 R26, P1, PT, R5.reuse, R3.reuse, RZ ;  /* 0x00000003051a7210 */ /* 0x0c0fe20007f3e0ff */
[----:B------:R3:W5:Y:S03]  /*0990*/  LDG.E.U8 R18, desc[UR30][R34.64] ;  /* 0x0000001e22127981 */ /* 0x000766000c1e1100 */
[-C--:B------:R-:W-:Y:S01]  /*09a0*/  LEA.HI.X.SX32 R27, R5, R2.reuse, 0x1, P1 ;  /* 0x00000002051b7211 */ /* 0x080fe200008f0eff */
[C---:B------:R-:W-:Y:S01]  /*09b0*/  IMAD R5, R4.reuse, 0x2, R29 ;  /* 0x0000000204057824 */ /* 0x040fe200078e021d */
[-C--:B------:R-:W-:Y:S01]  /*09c0*/  IADD3 R28, P1, PT, R29, R3.reuse, RZ ;  /* 0x000000031d1c7210 */ /* 0x080fe20007f3e0ff */
[----:B------:R1:W5:Y:S02]  /*09d0*/  LDG.E.U8 R20, desc[UR30][R24.64] ;  /* 0x0000001e18147981 */ /* 0x000364000c1e1100 */
[----:B------:R-:W-:Y:S01]  /*09e0*/  IMAD R37, R4, 0x2, R5 ;  /* 0x0000000204257824 */ /* 0x000fe200078e0205 */
[----:B0-----:R-:W-:Y:S01]  /*09f0*/  IADD3 R30, P2, PT, R5, R3, RZ ;  /* 0x00000003051e7210 */ /* 0x001fe20007f5e0ff */
[----:B------:R0:W5:Y:S01]  /*0a00*/  LDG.E.U8 R22, desc[UR30][R26.64] ;  /* 0x0000001e1a167981 */ /* 0x000162000c1e1100 */
[----:B------:R-:W-:-:S02]  /*0a10*/  LEA.HI.X.SX32 R29, R29, R2, 0x1, P1 ;  /* 0x000000021d1d7211 */ /* 0x000fc400008f0eff */
[-C--:B------:R-:W-:Y:S01]  /*0a20*/  LEA.HI.X.SX32 R31, R5, R2.reuse, 0x1, P2 ;  /* 0x00000002051f7211 */ /* 0x080fe200010f0eff */
[C---:B------:R-:W-:Y:S01]  /*0a30*/  IMAD R5, R4.reuse, 0x2, R37 ;  /* 0x0000000204057824 */ /* 0x040fe200078e0225 */
[CC--:B----4-:R-:W-:Y:S01]  /*0a40*/  IADD3 R32, P1, PT, R37.reuse, R3.reuse, RZ ;  /* 0x0000000325207210 */ /* 0x0d0fe20007f3e0ff */
[----:B------:R4:W5:Y:S03]  /*0a50*/  LDG.E.U8 R43, desc[UR30][R28.64] ;  /* 0x0000001e1c2b7981 */ /* 0x000966000c1e1100 */
[-C--:B------:R-:W-:Y:S01]  /*0a60*/  LEA.HI.X.SX32 R33, R37, R2.reuse, 0x1, P1 ;  /* 0x0000000225217211 */ /* 0x080fe200008f0eff */
[C---:B---3--:R-:W-:Y:S01]  /*0a70*/  IMAD R35, R4.reuse, 0x4, R5 ;  /* 0x0000000404237824 */ /* 0x048fe200078e0205 */
[CC--:B-1----:R-:W-:Y:S01]  /*0a80*/  IADD3 R24, P1, PT, R5.reuse, R3.reuse, RZ ;  /* 0x0000000305187210 */ /* 0x0c2fe20007f3e0ff */
[----:B------:R1:W5:Y:S03]  /*0a90*/  LDG.E.U8 R38, desc[UR30][R30.64] ;  /* 0x0000001e1e267981 */ /* 0x000366000c1e1100 */
[-C--:B------:R-:W-:Y:S01]  /*0aa0*/  LEA.HI.X.SX32 R25, R5, R2.reuse, 0x1, P1 ;  /* 0x0000000205197211 */ /* 0x080fe200008f0eff */
[C---:B------:R-:W-:Y:S01]  /*0ab0*/  IMAD R5, R4.reuse, 0x2, R35 ;  /* 0x0000000204057824 */ /* 0x040fe200078e0223 */
[CC--:B------:R-:W-:Y:S01]  /*0ac0*/  IADD3 R34, P1, PT, R35.reuse, R3.reuse, RZ ;  /* 0x0000000323227210 */ /* 0x0c0fe20007f3e0ff */
[----:B------:R3:W5:Y:S02]  /*0ad0*/  LDG.E.U8 R40, desc[UR30][R32.64] ;  /* 0x0000001e20287981 */ /* 0x000764000c1e1100 */
[C---:B------:R-:W-:Y:S01]  /*0ae0*/  IMAD R37, R4.reuse, 0x2, R5 ;  /* 0x0000000204257824 */ /* 0x040fe200078e0205 */
[-C--:B------:R-:W-:Y:S01]  /*0af0*/  LEA.HI.X.SX32 R35, R35, R2.reuse, 0x1, P1 ;  /* 0x0000000223237211 */ /* 0x080fe200008f0eff */
[----:B------:R2:W5:Y:S01]  /*0b00*/  LDG.E.U8 R42, desc[UR30][R24.64] ;  /* 0x0000001e182a7981 */ /* 0x000562000c1e1100 */
[-C--:B0-----:R-:W-:Y:S01]  /*0b10*/  IADD3 R26, P1, PT, R5, R3.reuse, RZ ;  /* 0x00000003051a7210 */ /* 0x081fe20007f3e0ff */
[C---:B------:R-:W-:Y:S01]  /*0b20*/  IMAD R39, R4.reuse, 0x2, R37 ;  /* 0x0000000204277824 */ /* 0x040fe200078e0225 */
[-C--:B----4-:R-:W-:Y:S01]  /*0b30*/  IADD3 R28, P2, PT, R37, R3.reuse, RZ ;  /* 0x00000003251c7210 */ /* 0x090fe20007f5e0ff */
[----:B------:R0:W5:Y:S01]  /*0b40*/  LDG.E.U8 R44, desc[UR30][R34.64] ;  /* 0x0000001e222c7981 */ /* 0x000162000c1e1100 */
[----:B------:R-:W-:Y:S01]  /*0b50*/  LEA.HI.X.SX32 R27, R5, R2, 0x1, P1 ;  /* 0x00000002051b7211 */ /* 0x000fe200008f0eff */
[----:B------:R-:W-:Y:S01]  /*0b60*/  IMAD R5, R4, 0x2, R39 ;  /* 0x0000000204057824 */ /* 0x000fe200078e0227 */
[----:B-1----:R-:W-:-:S02]  /*0b70*/  IADD3 R30, P1, PT, R39, R3, RZ ;  /* 0x00000003271e7210 */ /* 0x002fc40007f3e0ff */
[-C--:B------:R-:W-:Y:S01]  /*0b80*/  LEA.HI.X.SX32 R29, R37, R2.reuse, 0x1, P2 ;  /* 0x00000002251d7211 */ /* 0x080fe200010f0eff */
[----:B------:R1:W5:Y:S01]  /*0b90*/  LDG.E.U8 R45, desc[UR30][R26.64] ;  /* 0x0000001e1a2d7981 */ /* 0x000362000c1e1100 */
[-C--:B------:R-:W-:Y:S01]  /*0ba0*/  LEA.HI.X.SX32 R31, R39, R2.reuse, 0x1, P1 ;  /* 0x00000002271f7211 */ /* 0x080fe200008f0eff */
[C---:B---3--:R-:W-:Y:S01]  /*0bb0*/  IMAD R33, R4.reuse, 0x2, R5 ;  /* 0x0000000204217824 */ /* 0x048fe200078e0205 */
[CC--:B--2---:R-:W-:Y:S01]  /*0bc0*/  IADD3 R24, P1, PT, R5.reuse, R3.reuse, RZ ;  /* 0x0000000305187210 */ /* 0x0c4fe20007f3e0ff */
[----:B------:R-:W5:Y:S03]  /*0bd0*/  LDG.E.U8 R39, desc[UR30][R28.64] ;  /* 0x0000001e1c277981 */ /* 0x000f66000c1e1100 */
        /* <DEDUP_REMOVED lines=10> */
[CC--:B-1----:R-:W-:Y:S01]  /*0c80*/  IADD3 R26, P1, PT, R37.reuse, R3.reuse, RZ ;  /* 0x00000003251a7210 */ /* 0x0c2fe20007f3e0ff */
[----:B------:R1:W5:Y:S03]  /*0c90*/  LDG.E.U8 R48, desc[UR30][R32.64] ;  /* 0x0000001e20307981 */ /* 0x000366000c1e1100 */
[-C--:B------:R-:W-:Y:S01]  /*0ca0*/  LEA.HI.X.SX32 R27, R37, R2.reuse, 0x1, P1 ;  /* 0x00000002251b7211 */ /* 0x080fe200008f0eff */
[C---:B--2---:R-:W-:Y:S01]  /*0cb0*/  IMAD R31, R4.reuse, 0x2, R5 ;  /* 0x00000002041f7824 */ /* 0x044fe200078e0205 */
[CC--:B------:R-:W-:Y:S01]  /*0cc0*/  IADD3 R28, P1, PT, R5.reuse, R3.reuse, RZ ;  /* 0x00000003051c7210 */ /* 0x0c0fe20007f3e0ff */
[----:B------:R2:W5:Y:S03]  /*0cd0*/  LDG.E.U8 R49, desc[UR30][R34.64] ;  /* 0x0000001e22317981 */ /* 0x000566000c1e1100 */
[-C--:B------:R-:W-:Y:S01]  /*0ce0*/  LEA.HI.X.SX32 R29, R5, R2.reuse, 0x1, P1 ;  /* 0x00000002051d7211 */ /* 0x080fe200008f0eff */
[C---:B------:R-:W-:Y:S01]  /*0cf0*/  IMAD R5, R4.reuse, 0x2, R31 ;  /* 0x0000000204057824 */ /* 0x040fe200078e021f */
[-C--:B0-----:R-:W-:Y:S01]  /*0d00*/  IADD3 R24, P1, PT, R31, R3.reuse, RZ ;  /* 0x000000031f187210 */ /* 0x081fe20007f3e0ff */
[----:B------:R0:W5:Y:S02]  /*0d10*/  LDG.E.U8 R50, desc[UR30][R26.64] ;  /* 0x0000001e1a327981 */ /* 0x000164000c1e1100 */
[----:B------:R-:W-:Y:S01]  /*0d20*/  IMAD R37, R4, 0x2, R5 ;  /* 0x0000000204257824 */ /* 0x000fe200078e0205 */
[----:B------:R-:W-:Y:S01]  /*0d30*/  IADD3 R30, P2, PT, R5, R3, RZ ;  /* 0x00000003051e7210 */ /* 0x000fe20007f5e0ff */
        /* <DEDUP_REMOVED lines=8> */
[CC--:B0-----:R-:W-:Y:S01]  /*0dc0*/  IADD3 R26, P1, PT, R5.reuse, R3.reuse, RZ ;  /* 0x00000003051a7210 */ /* 0x0c1fe20007f3e0ff */
[----:B------:R-:W5:Y:S03]  /*0dd0*/  LDG.E.U8 R53, desc[UR30][R30.64] ;  /* 0x0000001e1e357981 */ /* 0x000f66000c1e1100 */
[-C--:B------:R-:W-:Y:S01]  /*0de0*/  LEA.HI.X.SX32 R27, R5, R2.reuse, 0x1, P1 ;  /* 0x00000002051b7211 */ /* 0x080fe200008f0eff */
[C---:B------:R-:W-:Y:S01]  /*0df0*/  IMAD R5, R4.reuse, 0x4, R35 ;  /* 0x0000000404057824 */ /* 0x040fe200078e0223 */
[-C--:B---3--:R-:W-:Y:S01]  /*0e00*/  IADD3 R28, P1, PT, R35, R3.reuse, RZ ;  /* 0x00000003231c7210 */ /* 0x088fe20007f3e0ff */
        /* <DEDUP_REMOVED lines=10> */
[C---:B0-----:R-:W-:Y:S01]  /*0eb0*/  IMAD R33, R4.reuse, 0x2, R5 ;  /* 0x0000000204217824 */ /* 0x041fe200078e0205 */
[CC--:B------:R-:W-:Y:S01]  /*0ec0*/  IADD3 R30, P1, PT, R5.reuse, R3.reuse, RZ ;  /* 0x00000003051e7210 */ /* 0x0c0fe20007f3e0ff */
[----:B------:R0:W5:Y:S03]  /*0ed0*/  LDG.E.U8 R57, desc[UR30][R34.64] ;  /* 0x0000001e22397981 */ /* 0x000166000c1e1100 */
[-C--:B------:R-:W-:Y:S01]  /*0ee0*/  LEA.HI.X.SX32 R31, R5, R2.reuse, 0x1, P1 ;  /* 0x00000002051f7211 */ /* 0x080fe200008f0eff */
[C---:B------:R-:W-:Y:S01]  /*0ef0*/  IMAD R5, R4.reuse, 0x2, R33 ;  /* 0x0000000204057824 */ /* 0x040fe200078e0221 */
[-C--:B--2---:R-:W-:Y:S01]  /*0f00*/  IADD3 R26, P1, PT, R33, R3.reuse, RZ ;  /* 0x00000003211a7210 */ /* 0x084fe20007f3e0ff */
        /* <DEDUP_REMOVED lines=11> */
[CC--:B--2---:R-:W-:Y:S01]  /*0fc0*/  IADD3 R24, P1, PT, R5.reuse, R3.reuse, RZ ;  /* 0x0000000305187210 */ /* 0x0c4fe20007f3e0ff */
[----:B------:R0:W5:Y:S03]  /*0fd0*/  LDG.E.U8 R62, desc[UR30][R32.64] ;  /* 0x0000001e203e7981 */ /* 0x000166000c1e1100 */
[-C--:B------:R-:W-:Y:S01]  /*0fe0*/  LEA.HI.X.SX32 R25, R5, R2.reuse, 0x1, P1 ;  /* 0x0000000205197211 */ /* 0x080fe200008f0eff */
[C---:B------:R-:W-:Y:S01]  /*0ff0*/  IMAD R5, R4.reuse, 0x2, R35 ;  /* 0x0000000204057824 */ /* 0x040fe200078e0223 */
[CC--:B------:R-:W-:Y:S01]  /*1000*/  IADD3 R34, P1, PT, R35.reuse, R3.reuse, RZ ;  /* 0x0000000323227210 */ /* 0x0c0fe20007f3e0ff */
[----:B------:R2:W5:Y:S02]  /*1010*/  LDG.E.U8 R63, desc[UR30][R28.64] ;  /* 0x0000001e1c3f7981 */ /* 0x000564000c1e1100 */
[C---:B---3--:R-:W-:Y:S01]  /*1020*/  IMAD R31, R4.reuse, 0x2, R5 ;  /* 0x00000002041f7824 */ /* 0x048fe200078e0205 */
[-C--:B------:R-:W-:Y:S01]  /*1030*/  LEA.HI.X.SX32 R35, R35, R2.reuse, 0x1, P1 ;  /* 0x0000000223237211 */ /* 0x080fe200008f0eff */
[----:B------:R3:W5:Y:S01]  /*1040*/  LDG.E.U8 R64, desc[UR30][R24.64] ;  /* 0x0000001e18407981 */ /* 0x000762000c1e1100 */
[-C--:B-1----:R-:W-:Y:S01]  /*1050*/  IADD3 R26, P1, PT, R5, R3.reuse, RZ ;  /* 0x00000003051a7210 */ /* 0x082fe20007f3e0ff */
[C---:B------:R-:W-:Y:S01]  /*1060*/  IMAD R37, R4.reuse, 0x2, R31 ;  /* 0x0000000204257824 */ /* 0x040fe200078e021f */
[-C--:B------:R-:W-:Y:S01]  /*1070*/  IADD3 R30, P2, PT, R31, R3.reuse, RZ ;  /* 0x000000031f1e7210 */ /* 0x080fe20007f5e0ff */
[----:B------:R1:W5:Y:S01]  /*1080*/  LDG.E.U8 R65, desc[UR30][R34.64] ;  /* 0x0000001e22417981 */ /* 0x000362000c1e1100 */
[----:B------:R-:W-:Y:S01]  /*1090*/  LEA.HI.X.SX32 R27, R5, R2, 0x1, P1 ;  /* 0x00000002051b7211 */ /* 0x000fe200008f0eff */
[----:B------:R-:W-:Y:S01]  /*10a0*/  IMAD R5, R4, 0x2, R37 ;  /* 0x0000000204057824 */ /* 0x000fe200078e0225 */
[----:B0-----:R-:W-:-:S02]  /*10b0*/  IADD3 R32, P1, PT, R37, R3, RZ ;  /* 0x0000000325207210 */ /* 0x001fc40007f3e0ff */
[-C--:B------:R-:W-:Y:S01]  /*10c0*/  LEA.HI.X.SX32 R31, R31, R2.reuse, 0x1, P2 ;  /* 0x000000021f1f7211 */ /* 0x080fe200010f0eff */
[----:B------:R0:W5:Y:S01]  /*10d0*/  LDG.E.U8 R66, desc[UR30][R26.64] ;  /* 0x0000001e1a427981 */ /* 0x000162000c1e1100 */
[-C--:B------:R-:W-:Y:S01]  /*10e0*/  LEA.HI.X.SX32 R33, R37, R2.reuse, 0x1, P1 ;  /* 0x0000000225217211 */ /* 0x080fe200008f0eff */
[C---:B--2---:R-:W-:Y:S01]  /*10f0*/  IMAD R29, R4.reuse, 0x2, R5 ;  /* 0x00000002041d7824 */ /* 0x044fe200078e0205 */
[CC--:B---3--:R-:W-:Y:S01]  /*1100*/  IADD3 R24, P1, PT, R5.reuse, R3.reuse, RZ ;  /* 0x0000000305187210 */ /* 0x0c8fe20007f3e0ff */
[----:B------:R-:W5:Y:S03]  /*1110*/  LDG.E.U8 R67, desc[UR30][R30.64] ;  /* 0x0000001e1e437981 */ /* 0x000f66000c1e1100 */
[-C--:B------:R-:W-:Y:S01]  /*1120*/  LEA.HI.X.SX32 R25, R5, R2.reuse, 0x1, P1 ;  /* 0x0000000205197211 */ /* 0x080fe200008f0eff */
[C---:B------:R-:W-:Y:S01]  /*1130*/  IMAD R5, R4.reuse, 0x2, R29 ;  /* 0x0000000204057824 */ /* 0x040fe200078e021d */
[-C--:B------:R-:W-:Y:S01]  /*1140*/  IADD3 R28, P1, PT, R29, R3.reuse, RZ ;  /* 0x000000031d1c7210 */ /* 0x080fe20007f3e0ff */
[----:B------:R2:W5:Y:S02]  /*1150*/  LDG.E.U8 R73, desc[UR30][R32.64] ;  /* 0x0000001e20497981 */ /* 0x000564000c1e1100 */
[----:B------:R-:W-:Y:S01]  /*1160*/  IMAD R37, R4, 0x4, R5 ;  /* 0x0000000404257824 */ /* 0x000fe200078e0205 */
[----:B-1----:R-:W-:Y:S01]  /*1170*/  IADD3 R34, P2, PT, R5, R3, RZ ;  /* 0x0000000305227210 */ /* 0x002fe20007f5e0ff */
[----:B------:R1:W5:Y:S01]  /*1180*/  LDG.E.U8 R70, desc[UR30][R24.64] ;  /* 0x0000001e18467981 */ /* 0x000362000c1e1100 */
[----:B------:R-:W-:-:S02]  /*1190*/  LEA.HI.X.SX32 R29, R29, R2, 0x1, P1 ;  /* 0x000000021d1d7211 */ /* 0x000fc400008f0eff */
[-C--:B------:R-:W-:Y:S01]  /*11a0*/  LEA.HI.X.SX32 R35, R5, R2.reuse, 0x1, P2 ;  /* 0x0000000205237211 */ /* 0x080fe200010f0eff */
[C---:B------:R-:W-:Y:S01]  /*11b0*/  IMAD R5, R4.reuse, 0x2, R37 ;  /* 0x0000000204057824 */ /* 0x040fe200078e0225 */
[CC--:B0-----:R-:W-:Y:S01]  /*11c0*/  IADD3 R26, P1, PT, R37.reuse, R3.reuse, RZ ;  /* 0x00000003251a7210 */ /* 0x0c1fe20007f3e0ff */
[----:B------:R0:W5:Y:S03]  /*11d0*/  LDG.E.U8 R72, desc[UR30][R28.64] ;  /* 0x0000001e1c487981 */ /* 0x000166000c1e1100 */
[-C--:B------:R-:W-:Y:S01]  /*11e0*/  LEA.HI.X.SX32 R27, R37, R2.reuse, 0x1, P1 ;  /* 0x00000002251b7211 */ /* 0x080fe200008f0eff */
[C---:B--2---:R-:W-:Y:S01]  /*11f0*/  IMAD R33, R4.reuse, 0x2, R5 ;  /* 0x0000000204217824 */ /* 0x044fe200078e0205 */
[CC--:B------:R-:W-:Y:S01]  /*1200*/  IADD3 R30, P1, PT, R5.reuse, R3.reuse, RZ ;  /* 0x00000003051e7210 */ /* 0x0c0fe20007f3e0ff */
[----:B------:R2:W5:Y:S03]  /*1210*/  LDG.E.U8 R74, desc[UR30][R34.64] ;  /* 0x0000001e224a7981 */ /* 0x000566000c1e1100 */
[-C--:B------:R-:W-:Y:S01]  /*1220*/  LEA.HI.X.SX32 R31, R5, R2.reuse, 0x1, P1 ;  /* 0x00000002051f7211 */ /* 0x080fe200008f0eff */
[C---:B------:R-:W-:Y:S01]  /*1230*/  IMAD R5, R4.reuse, 0x2, R33 ;  /* 0x0000000204057824 */ /* 0x040fe200078e0221 */
[-C--:B-1----:R-:W-:Y:S01]  /*1240*/  IADD3 R24, P1, PT, R33, R3.reuse, RZ ;  /* 0x0000000321187210 */ /* 0x082fe20007f3e0ff */
[----:B------:R1:W5:Y:S02]  /*1250*/  LDG.E.U8 R75, desc[UR30][R26.64] ;  /* 0x0000001e1a4b7981 */ /* 0x000364000c1e1100 */
[----:B------:R-:W-:Y:S01]  /*1260*/  IMAD R37, R4, 0x2, R5 ;  /* 0x0000000204257824 */ /* 0x000fe200078e0205 */
[----:B------:R-:W-:Y:S01]  /*1270*/  IADD3 R32, P2, PT, R5, R3, RZ ;  /* 0x0000000305207210 */ /* 0x000fe20007f5e0ff */
        /* <DEDUP_REMOVED lines=8> */
[CC--:B-1----:R-:W-:Y:S01]  /*1300*/  IADD3 R26, P1, PT, R5.reuse, R3.reuse, RZ ;  /* 0x00000003051a7210 */ /* 0x0c2fe20007f3e0ff */
[----:B------:R1:W5:Y:S03]  /*1310*/  LDG.E.U8 R81, desc[UR30][R32.64] ;  /* 0x0000001e20517981 */ /* 0x000366000c1e1100 */
        /* <DEDUP_REMOVED lines=13> */
[C---:B-1----:R-:W-:Y:S01]  /*13f0*/  IMAD R33, R4.reuse, 0x2, R5 ;  /* 0x0000000204217824 */ /* 0x042fe200078e0205 */
[CC--:B--2---:R-:W-:Y:S01]  /*1400*/  IADD3 R28, P1, PT, R5.reuse, R3.reuse, RZ ;  /* 0x00000003051c7210 */ /* 0x0c4fe20007f3e0ff */
[----:B------:R1:W5:Y:S03]  /*1410*/  LDG.E.U8 R84, desc[UR30][R34.64] ;  /* 0x0000001e22547981 */ /* 0x000366000c1e1100 */
[-C--:B------:R-:W-:Y:S01]  /*1420*/  LEA.HI.X.SX32 R29, R5, R2.reuse, 0x1, P1 ;  /* 0x00000002051d7211 */ /* 0x080fe200008f0eff */
[C---:B------:R-:W-:Y:S01]  /*1430*/  IMAD R5, R4.reuse, 0x2, R33 ;  /* 0x0000000204057824 */ /* 0x040fe200078e0221 */
[CC--:B---3--:R-:W-:Y:S01]  /*1440*/  IADD3 R26, P1, PT, R33.reuse, R3.reuse, RZ ;  /* 0x00000003211a7210 */ /* 0x0c8fe20007f3e0ff */
[----:B------:R2:W5:Y:S02]  /*1450*/  LDG.E.U8 R24, desc[UR30][R24.64] ;  /* 0x0000001e18187981 */ /* 0x000564000c1e1100 */
[C---:B------:R-:W-:Y:S01]  /*1460*/  IMAD R37, R4.reuse, 0x2, R5 ;  /* 0x0000000204257824 */ /* 0x040fe200078e0205 */
[----:B------:R-:W-:Y:S01]  /*1470*/  LEA.HI.X.SX32 R27, R33, R2, 0x1, P1 ;  /* 0x00000002211b7211 */ /* 0x000fe200008f0eff */
[----:B------:R3:W5:Y:S01]  /*1480*/  LDG.E.U8 R28, desc[UR30][R28.64] ;  /* 0x0000001e1c1c7981 */ /* 0x000762000c1e1100 */
[----:B0-----:R-:W-:Y:S01]  /*1490*/  IADD3 R30, P1, PT, R5, R3, RZ ;  /* 0x00000003051e7210 */ /* 0x001fe20007f3e0ff */
[----:B------:R-:W-:-:S03]  /*14a0*/  IMAD R4, R4, 0x2, R37 ;  /* 0x0000000204047824 */ /* 0x000fc600078e0225 */
[-C--:B------:R-:W-:Y:S01]  /*14b0*/  LEA.HI.X.SX32 R31, R5, R2.reuse, 0x1, P1 ;  /* 0x00000002051f7211 */ /* 0x080fe200008f0eff */
[----:B------:R3:W5:Y:S01]  /*14c0*/  LDG.E.U8 R27, desc[UR30][R26.64] ;  /* 0x0000001e1a1b7981 */ /* 0x000762000c1e1100 */
[CC--:B-1----:R-:W-:Y:S02]  /*14d0*/  IADD3 R34, P1, PT, R4.reuse, R3.reuse, RZ ;  /* 0x0000000304227210 */ /* 0x0c2fe40007f3e0ff */
[C---:B------:R-:W-:Y:S01]  /*14e0*/  IADD3 R32, P2, PT, R37.reuse, R3, RZ ;  /* 0x0000000325207210 */ /* 0x040fe20007f5e0ff */
[----:B------:R3:W5:Y:S01]  /*14f0*/  LDG.E.U8 R30, desc[UR30][R30.64] ;  /* 0x0000001e1e1e7981 */ /* 0x000762000c1e1100 */
[-C--:B------:R-:W-:Y:S02]  /*1500*/  LEA.HI.X.SX32 R35, R4, R2.reuse, 0x1, P1 ;  /* 0x0000000204237211 */ /* 0x080fe400008f0eff */
[----:B------:R-:W0:Y:S01]  /*1510*/  LDC.64 R4, c[0x0][0x3c0] ;  /* 0x0000f000ff047b82 */ /* 0x000e220000000a00 */
[----:B------:R-:W-:Y:S02]  /*1520*/  LEA.HI.X.SX32 R33, R37, R2, 0x1, P2 ;  /* 0x0000000225217211 */ /* 0x000fe400010f0eff */
[----:B------:R-:W-:Y:S01]  /*1530*/  LOP3.LUT R2, R85, 0x7f, RZ, 0xc0, !PT ;  /* 0x0000007f55027812 */ /* 0x000fe200078ec0ff */
[----:B------:R3:W5:Y:S01]  /*1540*/  LDG.E.U8 R34, desc[UR30][R34.64] ;  /* 0x0000001e22227981 */ /* 0x000762000c1e1100 */
[----:B--2---:R-:W-:-:S03]  /*1550*/  SHF.R.U32.HI R25, RZ, 0x5, R85 ;  /* 0x00000005ff197819 */ /* 0x004fc60000011655 */
[----:B------:R-:W-:Y:S01]  /*1560*/  IMAD R8, R2, UR4, RZ ;  /* 0x0000000402087c24 */ /* 0x000fe2000f8e02ff */
[----:B------:R3:W5:Y:S01]  /*1570*/  LDG.E.U8 R32, desc[UR30][R32.64] ;  /* 0x0000001e20207981 */ /* 0x000762000c1e1100 */
[----:B------:R-:W-:Y:S02]  /*1580*/  R2UR UR11, R25 ;  /* 0x00000000190b72ca */ /* 0x000fe400000e0000 */
[----:B------:R-:W-:Y:S02]  /*1590*/  R2UR UR12, R60 ;  /* 0x000000003c0c72ca */ /* 0x000fe400000e0000 */
[----:B------:R-:W-:Y:S01]  /*15a0*/  LOP3.LUT R88, R85, 0x7f, RZ, 0xc0, !PT ;  /* 0x0000007f55587812 */ /* 0x000fe200078ec0ff */
[----:B0-----:R-:W-:-:S05]  /*15b0*/  IMAD R3, R4, UR13, RZ ;  /* 0x0000000d04037c24 */ /* 0x001fca000f8e02ff */
[--C-:B------:R-:W-:Y:S02]  /*15c0*/  IADD3 R2, P1, P2, R8, R86, R3.reuse ;  /* 0x0000005608027210 */ /* 0x100fe40007a3e003 */
[----:B------:R-:W-:Y:S02]  /*15d0*/  SHF.R.S32.HI R8, RZ, 0x1f, R8 ;  /* 0x0000001fff087819 */ /* 0x000fe40000011408 */
[----:B------:R-:W-:-:S04]  /*15e0*/  SHF.R.S32.HI R4, RZ, 0x1f, R3 ;  /* 0x0000001fff047819 */ /* 0x000fc80000011403 */
[----:B------:R-:W-:Y:S01]  /*15f0*/  IADD3.X R3, PT, PT, R8, R87, R4, P1, P2 ;  /* 0x0000005708037210 */ /* 0x000fe20000fe4404 */
[----:B---3--:R-:W-:Y:S06]  /*1600*/  @P0 BRA `(.L_x_5) ;  /* 0x0000000000180947 */ /* 0x008fec0003800000 */
[----:B------:R-:W-:Y:S01]  /*1610*/  ELECT P1, URZ, PT ;  /* 0x0000000000ff782f */ /* 0x000fe20003820000 */
[----:B------:R-:W-:Y:S01]  /*1620*/  IMAD.MOV.U32 R4, RZ, RZ, 0x1 ;  /* 0x00000001ff047424 */ /* 0x000fe200078e00ff */
[----:B------:R-:W-:Y:S01]  /*1630*/  UMOV UR4, 0x40 ;  /* 0x0000004000047882 */ /* 0x000fe20000000000 */
[----:B------:R-:W-:Y:S01]  /*1640*/  UVIRTCOUNT.DEALLOC.SMPOOL 0x80 ;  /* 0x000000800000784c */ /* 0x000fe20000000000 */
[----:B------:R-:W-:-:S09]  /*1650*/  ULEA UR4, UR6, UR4, 0x18 ;  /* 0x0000000406047291 */ /* 0x000fd2000f8ec0ff */
[----:B------:R0:W-:Y:S03]  /*1660*/  @P1 STS.U8 [UR4], R4 ;  /* 0x00000004ff001988 */ /* 0x0001e60008000004 */
.L_x_5:
[----:B-----5:R1:W-:Y:S01]  /*1670*/  STS.U8 [R88+UR14], R6 ;  /* 0x0000000658007988 */ /* 0x0203e2000800000e */
[C---:B------:R-:W-:Y:S01]  /*1680*/  LOP3.LUT R87, R88.reuse, 0x10, RZ, 0x3c, !PT ;  /* 0x0000001058577812 */ /* 0x040fe200078e3cff */
[----:B------:R-:W-:Y:S01]  /*1690*/  USHF.L.U32 UR4, UR11, 0x15, URZ ;  /* 0x000000150b047899 */ /* 0x000fe200080006ff */
[C---:B------:R-:W-:Y:S01]  /*16a0*/  LOP3.LUT R86, R88.reuse, 0x20, RZ, 0x3c, !PT ;  /* 0x0000002058567812 */ /* 0x040fe200078e3cff */
[----:B------:R-:W-:Y:S01]  /*16b0*/  STS.U8 [R88+UR14+0x200], R12 ;  /* 0x0002000c58007988 */ /* 0x000fe2000800000e */
[----:B------:R-:W-:Y:S01]  /*16c0*/  LOP3.LUT R252, R88, 0x30, RZ, 0x3c, !PT ;  /* 0x0000003058fc7812 */ /* 0x000fe200078e3cff */
[----:B------:R-:W-:Y:S01]  /*16d0*/  ULOP3.LUT UR4, UR4, 0x600000, URZ, 0xc0, !UPT ;  /* 0x0060000004047892 */ /* 0x000fe2000f8ec0ff */
[----:B------:R-:W-:Y:S01]  /*16e0*/  LOP3.LUT P1, RZ, R85, 0x7f, RZ, 0xc0, !PT ;  /* 0x0000007f55ff7812 */ /* 0x000fe2000782c0ff */
[----:B------:R-:W-:Y:S01]  /*16f0*/  STS.U8 [R88+UR14+0x400], R18 ;  /* 0x0004001258007988 */ /* 0x000fe2000800000e */
[----:B------:R-:W2:Y:S01]  /*1700*/  LDCU UR6, c[0x0][0x3f0] ;  /* 0x00007e00ff0677ac */ /* 0x000ea20008000800 */
[----:B------:R-:W-:-:S02]  /*1710*/  UMOV UR5, 0x1 ;  /* 0x0000000100057882 */ /* 0x000fc40000000000 */
[----:B------:R-:W-:Y:S01]  /*1720*/  STS.U8 [R88+UR14+0x600], R38 ;  /* 0x0006002658007988 */ /* 0x000fe2000800000e */
[----:B------:R-:W-:Y:S02]  /*1730*/  UIADD3 UR15, UPT, UPT, UR12, UR4, URZ ;  /* 0x000000040c0f7290 */ /* 0x000fe4000fffe0ff */
[----:B------:R-:W-:Y:S02]  /*1740*/  UIADD3 UR17, UPT, UPT, UR14, 0x9000, URZ ;  /* 0x000090000e117890 */ /* 0x000fe4000fffe0ff */
[----:B------:R-:W-:Y:S01]  /*1750*/  STS.U8 [R88+UR14+0x800], R44 ;  /* 0x0008002c58007988 */ /* 0x000fe2000800000e */
[----:B------:R-:W-:Y:S02]  /*1760*/  PRMT R8, RZ, 0x7610, R8 ;  /* 0x00007610ff087816 */ /* 0x000fe40000000008 */
[----:B------:R-:W-:Y:S01]  /*1770*/  VOTEU.ALL UP0, P1 ;  /* 0x0000000000ff7886 */ /* 0x000fe20000800000 */
[----:B------:R-:W-:Y:S01]  /*1780*/  VOTEU.ALL UP1, P1 ;  /* 0x0000000000ff7886 */ /* 0x000fe20000820000 */
[----:B------:R-:W-:Y:S01]  /*1790*/  STS.U8 [R88+UR14+0xa00], R46 ;  /* 0x000a002e58007988 */ /* 0x000fe2000800000e */
[----:B------:R-:W-:Y:S01]  /*17a0*/  IMAD R25, R5, 0x1a, RZ ;  /* 0x0000001a05197824 */ /* 0x000fe200078e02ff */
[----:B-1----:R-:W-:-:S02]  /*17b0*/  PRMT R6, RZ, 0x7610, R6 ;  /* 0x00007610ff067816 */ /* 0x002fc40000000006 */
[----:B------:R-:W-:Y:S01]  /*17c0*/  STS.U8 [R88+UR14+0xc00], R50 ;  /* 0x000c003258007988 */ /* 0x000fe2000800000e */
[----:B--2---:R-:W-:Y:S01]  /*17d0*/  ISETP.LT.AND P2, PT, RZ, UR6, PT ;  /* 0x00000006ff007c0c */ /* 0x004fe2000bf41270 */
[----:B------:R-:W-:-:S04]  /*17e0*/  @!UP0 UIADD3 UR6, UPT, UPT, -UR5, 0x100000, URZ ;  /* 0x0010000005068890 */ /* 0x000fc8000fffe1ff */
[----:B------:R-:W-:Y:S02]  /*17f0*/  @!UP0 USHF.L.U32 UR7, UR6, 0xb, URZ ;  /* 0x0000000b06078899 */ /* 0x000fe400080006ff */
[----:B------:R-:W-:Y:S01]  /*1800*/  @!UP0 USHF.L.U32 UR6, UR6, 0x1, URZ ;  /* 0x0000000106068899 */ /* 0x000fe200080006ff */
[----:B------:R-:W-:Y:S01]  /*1810*/  STS.U8 [R88+UR14+0xe00], R54 ;  /* 0x000e003658007988 */ /* 0x000fe2000800000e */
[----:B0-----:R-:W-:-:S03]  /*1820*/  PRMT R4, RZ, 0x7610, R4 ;  /* 0x00007610ff047816 */ /* 0x001fc60000000004 */
[----:B------:R-:W-:Y:S04]  /*1830*/  STS.U8 [R88+UR14+0x1000], R57 ;  /* 0x0010003958007988 */ /* 0x000fe8000800000e */
[----:B------:R-:W-:Y:S04]  /*1840*/  STS.U8 [R88+UR14+0x1200], R62 ;  /* 0x0012003e58007988 */ /* 0x000fe8000800000e */
[----:B------:R-:W-:Y:S04]  /*1850*/  STS.U8 [R88+UR14+0x1400], R65 ;  /* 0x0014004158007988 */ /* 0x000fe8000800000e */
[----:B------:R-:W-:Y:S04]  /*1860*/  STS.U8 [R88+UR14+0x1600], R70 ;  /* 0x0016004658007988 */ /* 0x000fe8000800000e */
[----:B------:R-:W-:Y:S04]  /*1870*/  STS.U8 [R88+UR14+0x1800], R75 ;  /* 0x0018004b58007988 */ /* 0x000fe8000800000e */
[----:B------:R-:W-:Y:S04]  /*1880*/  STS.U8 [R88+UR14+0x1a00], R80 ;  /* 0x001a005058007988 */ /* 0x000fe8000800000e */
[----:B------:R-:W-:Y:S04]  /*1890*/  STS.U8 [R88+UR14+0x1c00], R84 ;  /* 0x001c005458007988 */ /* 0x000fe8000800000e */
[----:B------:R-:W-:Y:S04]  /*18a0*/  STS.U8 [R88+UR14+0x1e00], R30 ;  /* 0x001e001e58007988 */ /* 0x000fe8000800000e */
[----:B------:R0:W-:Y:S04]  /*18b0*/  STS.U8 [R87+UR14+0x80], R7 ;  /* 0x0000800757007988 */ /* 0x0001e8000800000e */
[----:B------:R-:W-:Y:S04]  /*18c0*/  STS.U8 [R87+UR14+0x280], R14 ;  /* 0x0002800e57007988 */ /* 0x000fe8000800000e */
[----:B------:R-:W-:Y:S01]  /*18d0*/  STS.U8 [R87+UR14+0x480], R20 ;  /* 0x0004801457007988 */ /* 0x000fe2000800000e */
[----:B0-----:R-:W-:-:S03]  /*18e0*/  IMAD.SHL.U32 R7, R5, 0x8, RZ ;  /* 0x0000000805077824 */ /* 0x001fc600078e00ff */
[----:B------:R-:W-:Y:S02]  /*18f0*/  STS.U8 [R87+UR14+0x680], R40 ;  /* 0x0006802857007988 */ /* 0x000fe4000800000e */
[C---:B------:R-:W-:Y:S02]  /*1900*/  IADD3 R92, P3, PT, R7.reuse, R2, RZ ;  /* 0x00000002075c7210 */ /* 0x040fe40007f7e0ff */
[----:B------:R-:W-:Y:S02]  /*1910*/  STS.U8 [R87+UR14+0x880], R45 ;  /* 0x0008802d57007988 */ /* 0x000fe4000800000e */
[----:B------:R-:W-:Y:S02]  /*1920*/  LEA.HI.X.SX32 R93, R7, R3, 0x1, P3 ;  /* 0x00000003075d7211 */ /* 0x000fe400018f0eff */
        /* <DEDUP_REMOVED lines=36> */
[----:B------:R1:W-:Y:S04]  /*1b70*/  STS.U8 [R252+UR14+0x780], R11 ;  /* 0x0007800bfc007988 */ /* 0x0003e8000800000e */
[----:B------:R2:W-:Y:S04]  /*1b80*/  STS.U8 [R252+UR14+0xb80], R13 ;  /* 0x000b800dfc007988 */ /* 0x0005e8000800000e */
[----:B------:R3:W-:Y:S01]  /*1b90*/  STS.U8 [R252+UR14+0xf80], R15 ;  /* 0x000f800ffc007988 */ /* 0x0007e2000800000e */
[----:B0-----:R-:W-:-:S03]  /*1ba0*/  IMAD.SHL.U32 R9, R5, 0x10, RZ ;  /* 0x0000001005097824 */ /* 0x001fc600078e00ff */
[----:B------:R0:W-:Y:S04]  /*1bb0*/  STS.U8 [R252+UR14+0x1380], R17 ;  /* 0x00138011fc007988 */ /* 0x0001e8000800000e */
[----:B------:R4:W-:Y:S04]  /*1bc0*/  STS.U8 [R252+UR14+0x1780], R19 ;  /* 0x00178013fc007988 */ /* 0x0009e8000800000e */
[----:B------:R-:W-:Y:S04]  /*1bd0*/  STS.U8 [R252+UR14+0x1b80], R21 ;  /* 0x001b8015fc007988 */ /* 0x000fe8000800000e */
[----:B------:R0:W-:Y:S01]  /*1be0*/  STS.U8 [R252+UR14+0x1f80], R23 ;  /* 0x001f8017fc007988 */ /* 0x0001e2000800000e */
[----:B------:R-:W-:Y:S01]  /*1bf0*/  STTM.16dp32bit_t0_t15.x64 tmem[UR15], RZ ;  /* 0x000000ff000079ed */ /* 0x000fe20008b0000f */
[----:B------:R-:W-:Y:S01]  /*1c00*/  STTM.16dp32bit_t16_t31.x64 tmem[UR15+0x40], RZ ;  /* 0x000040ff000079ed */ /* 0x000fe20008b2000f */
[----:B------:R-:W0:Y:S02]  /*1c10*/  FENCE.VIEW.ASYNC.T ;  /* 0x00000000000073c6 */ /* 0x000e240000000200 */
[----:B0-----:R-:W-:Y:S01]  /*1c20*/  BAR.SYNC.DEFER_BLOCKING 0x0 ;  /* 0x0000000000007b1d */ /* 0x001fe20000010000 */
[----:B-1----:R-:W-:Y:S01]  /*1c30*/  IMAD R11, R5, 0x18, RZ ;  /* 0x00000018050b7824 */ /* 0x002fe200078e02ff */
[----:B------:R-:W-:-:S04]  /*1c40*/  IADD3 R90, P3, PT, R9, R2, RZ ;  /* 0x00000002095a7210 */ /* 0x000fc80007f7e0ff */
[----:B------:R-:W-:Y:S01]  /*1c50*/  IADD3 R30, P4, PT, R11, R2, RZ ;  /* 0x000000020b1e7210 */ /* 0x000fe20007f9e0ff */
[C---:B------:R-:W-:Y:S01]  /*1c60*/  IMAD R29, R5.reuse, 0xb, RZ ;  /* 0x0000000b051d7824 */ /* 0x040fe200078e02ff */
[----:B------:R-:W-:Y:S01]  /*1c70*/  STL.64 [R1+0x108], R92 ;  /* 0x0001085c01007387 */ /* 0x000fe20000100a00 */
[----:B------:R-:W-:Y:S01]  /*1c80*/  PRMT R10, RZ, 0x7610, R10 ;  /* 0x00007610ff0a7816 */ /* 0x000fe2000000000a */
[C---:B------:R-:W-:Y:S01]  /*1c90*/  IMAD R33, R5.reuse, 0x1b, RZ ;  /* 0x0000001b05217824 */ /* 0x040fe200078e02ff */
[----:B------:R-:W-:Y:S01]  /*1ca0*/  PRMT R14, RZ, 0x7610, R14 ;  /* 0x00007610ff0e7816 */ /* 0x000fe2000000000e */
[----:B------:R-:W-:Y:S01]  /*1cb0*/  IMAD R35, R5, 0x3c, RZ ;  /* 0x0000003c05237824 */ /* 0x000fe200078e02ff */
[----:B------:R-:W-:Y:S01]  /*1cc0*/  PRMT R18, RZ, 0x7610, R18 ;  /* 0x00007610ff127816 */ /* 0x000fe20000000012 */
[----:B------:R-:W0:Y:S01]  /*1cd0*/  LDC R61, c[0x0][0x3c4] ;  /* 0x0000f100ff3d7b82 */ /* 0x000e220000000800 */
[----:B------:R-:W1:Y:S02]  /*1ce0*/  FENCE.VIEW.ASYNC.S ;  /* 0x00000000000073c6 */ /* 0x000e640000000000 */
[----:B-1----:R1:W1:Y:S05]  /*1cf0*/  @!UP1 SYNCS.EXCH.64 URZ, [UR17], UR6 ;  /* 0x0000000611ff95b2 */ /* 0x00226a0008000100 */
[----:B-1----:R-:W-:Y:S01]  /*1d00*/  BAR.SYNC.DEFER_BLOCKING 0x0 ;  /* 0x0000000000007b1d */ /* 0x002fe20000010000 */
[-C--:B------:R-:W-:Y:S01]  /*1d10*/  LEA.HI.X.SX32 R91, R9, R3.reuse, 0x1, P3 ;  /* 0x00000003095b7211 */ /* 0x080fe200018f0eff */
[----:B------:R-:W-:Y:S01]  /*1d20*/  IMAD.SHL.U32 R9, R5, 0x20, RZ ;  /* 0x0000002005097824 */ /* 0x000fe200078e00ff */
[----:B------:R-:W-:Y:S01]  /*1d30*/  LEA.HI.X.SX32 R31, R11, R3, 0x1, P4 ;  /* 0x000000030b1f7211 */ /* 0x000fe200020f0eff */
[----:B------:R-:W-:-:S02]  /*1d40*/  IMAD R11, R5, 0x28, RZ ;  /* 0x00000028050b7824 */ /* 0x000fc400078e02ff */
[----:B--2---:R-:W-:Y:S01]  /*1d50*/  IMAD R13, R5, 0x30, RZ ;  /* 0x00000030050d7824 */ /* 0x004fe200078e02ff */
[----:B------:R-:W-:Y:S01]  /*1d60*/  IADD3 R74, P3, PT, R9, R2, RZ ;  /* 0x00000002094a7210 */ /* 0x000fe20007f7e0ff */
[----:B------:R-:W-:Y:S01]  /*1d70*/  STL.64 [R1+0xc8], R90 ;  /* 0x0000c85a01007387 */ /* 0x000fe20000100a00 */
[----:B---3--:R-:W-:-:S03]  /*1d80*/  IMAD R15, R5, 0x38, RZ ;  /* 0x00000038050f7824 */ /* 0x008fc600078e02ff */
[----:B------:R1:W-:Y:S01]  /*1d90*/  STL.64 [R1+0x88], R30 ;  /* 0x0000881e01007387 */ /* 0x0003e20000100a00 */
[-C--:B------:R-:W-:Y:S02]  /*1da0*/  LEA.HI.X.SX32 R75, R9, R3.reuse, 0x1, P3 ;  /* 0x00000003094b7211 */ /* 0x080fe400018f0eff */
[CC--:B------:R-:W-:Y:S01]  /*1db0*/  IADD3 R236, P3, PT, R13.reuse, R2.reuse, RZ ;  /* 0x000000020dec7210 */ /* 0x0c0fe20007f7e0ff */
[----:B------:R1:W2:Y:S03]  /*1dc0*/  @P2 LDG.E.U8 R8, desc[UR30][R30.64] ;  /* 0x0000001e1e082981 */ /* 0x0002a6000c1e1100 */
[----:B------:R-:W-:Y:S01]  /*1dd0*/  LEA.HI.X.SX32 R237, R13, R3, 0x1, P3 ;  /* 0x000000030ded7211 */ /* 0x000fe200018f0eff */
[C---:B------:R-:W-:Y:S02]  /*1de0*/  IMAD R13, R5.reuse, 0x9, RZ ;  /* 0x00000009050d7824 */ /* 0x040fe400078e02ff */
[C---:B------:R-:W-:Y:S01]  /*1df0*/  IMAD R17, R5.reuse, 0x19, RZ ;  /* 0x0000001905117824 */ /* 0x040fe200078e02ff */
[----:B------:R-:W-:Y:S01]  /*1e00*/  PRMT R16, RZ, 0x7610, R16 ;  /* 0x00007610ff107816 */ /* 0x000fe20000000010 */
[C---:B----4-:R-:W-:Y:S01]  /*1e10*/  IMAD R19, R5.reuse, 0x21, RZ ;  /* 0x0000002105137824 */ /* 0x050fe200078e02ff */
[----:B------:R-:W-:Y:S01]  /*1e20*/  PRMT R20, RZ, 0x7610, R20 ;  /* 0x00007610ff147816 */ /* 0x000fe20000000014 */
[C---:B------:R-:W-:Y:S01]  /*1e30*/  IMAD R23, R5.reuse, 0x39, RZ ;  /* 0x0000003905177824 */ /* 0x040fe200078e02ff */
[----:B------:R-:W-:Y:S01]  /*1e40*/  PRMT R22, RZ, 0x7610, R22 ;  /* 0x00007610ff167816 */ /* 0x000fe20000000016 */
[----:B------:R-:W-:Y:S01]  /*1e50*/  IMAD R21, R5, 0xa, RZ ;  /* 0x0000000a05157824 */ /* 0x000fe200078e02ff */
[----:B-1----:R-:W-:Y:S01]  /*1e60*/  IADD3 R30, P4, PT, R11, R2, RZ ;  /* 0x000000020b1e7210 */ /* 0x002fe20007f9e0ff */
[----:B------:R-:W-:Y:S01]  /*1e70*/  IMAD R27, R5, 0x22, RZ ;  /* 0x00000022051b7824 */ /* 0x000fe200078e02ff */
[----:B------:R-:W-:-:S02]  /*1e80*/  PRMT R49, RZ, 0x7610, R49 ;  /* 0x00007610ff317816 */ /* 0x000fc40000000031 */
[----:B------:R-:W-:Y:S02]  /*1e90*/  PRMT R53, RZ, 0x7610, R53 ;  /* 0x00007610ff357816 */ /* 0x000fe40000000035 */
[----:B------:R-:W-:Y:S02]  /*1ea0*/  PRMT R40, RZ, 0x7610, R40 ;  /* 0x00007610ff287816 */ /* 0x000fe40000000028 */
[----:B------:R-:W-:Y:S02]  /*1eb0*/  PRMT R44, RZ, 0x7610, R44 ;  /* 0x00007610ff2c7816 */ /* 0x000fe4000000002c */
[----:B------:R-:W-:Y:S02]  /*1ec0*/  PRMT R48, RZ, 0x7610, R48 ;  /* 0x00007610ff307816 */ /* 0x000fe40000000030 */
[----:B------:R-:W-:Y:S02]  /*1ed0*/  PRMT R52, RZ, 0x7610, R52 ;  /* 0x00007610ff347816 */ /* 0x000fe40000000034 */
[----:B------:R-:W-:-:S02]  /*1ee0*/  PRMT R41, RZ, 0x7610, R41 ;  /* 0x00007610ff297816 */ /* 0x000fc40000000029 */
[----:B------:R-:W-:Y:S02]  /*1ef0*/  PRMT R45, RZ, 0x7610, R45 ;  /* 0x00007610ff2d7816 */ /* 0x000fe4000000002d */
[----:B------:R-:W-:Y:S02]  /*1f00*/  PRMT R54, RZ, 0x7610, R54 ;  /* 0x00007610ff367816 */ /* 0x000fe40000000036 */
[----:B------:R-:W-:Y:S02]  /*1f10*/  PRMT R50, RZ, 0x7610, R50 ;  /* 0x00007610ff327816 */ /* 0x000fe40000000032 */
[----:B------:R-:W-:Y:S02]  /*1f20*/  PRMT R42, RZ, 0x7610, R42 ;  /* 0x00007610ff2a7816 */ /* 0x000fe4000000002a */
[----:B------:R-:W-:Y:S02]  /*1f30*/  PRMT R51, RZ, 0x7610, R51 ;  /* 0x00007610ff337816 */ /* 0x000fe40000000033 */
[----:B------:R-:W-:-:S02]  /*1f40*/  PRMT R55, RZ, 0x7610, R55 ;  /* 0x00007610ff377816 */ /* 0x000fc40000000037 */
[----:B------:R-:W-:Y:S01]  /*1f50*/  PRMT R46, RZ, 0x7610, R46 ;  /* 0x00007610ff2e7816 */ /* 0x000fe2000000002e */
[----:B------:R-:W-:Y:S01]  /*1f60*/  IMAD R37, R5, 0x17, RZ ;  /* 0x0000001705257824 */ /* 0x000fe200078e02ff */
[----:B------:R-:W-:Y:S02]  /*1f70*/  LEA.HI.X.SX32 R31, R11, R3, 0x1, P4 ;  /* 0x000000030b1f7211 */ /* 0x000fe400020f0eff */
[----:B------:R-:W-:Y:S02]  /*1f80*/  PRMT R43, RZ, 0x7610, R43 ;  /* 0x00007610ff2b7816 */ /* 0x000fe4000000002b */
[----:B------:R-:W-:Y:S02]  /*1f90*/  PRMT R28, RZ, 0x7610, R28 ;  /* 0x00007610ff1c7816 */ /* 0x000fe4000000001c */
[----:B------:R-:W-:Y:S01]  /*1fa0*/  PRMT R38, RZ, 0x7610, R38 ;  /* 0x00007610ff267816 */ /* 0x000fe20000000026 */
[----:B0-----:R-:W-:Y:S01]  /*1fb0*/  IMAD.SHL.U32 R73, R61, 0x2, RZ ;  /* 0x000000023d497824 */ /* 0x001fe200078e00ff */
[----:B------:R-:W-:Y:S01]  /*1fc0*/  IADD3 R220, P4, PT, R15, R2, RZ ;  /* 0x000000020fdc7210 */ /* 0x000fe20007f9e0ff */
[----:B------:R-:W3:Y:S01]  /*1fd0*/  @P2 LDG.E.U8 R6, desc[UR30][R2.64] ;  /* 0x0000001e02062981 */ /* 0x000ee2000c1e1100 */
[----:B------:R-:W-:-:S02]  /*1fe0*/  PRMT R9, RZ, 0x7610, R9 ;  /* 0x00007610ff097816 */ /* 0x000fc40000000009 */
[----:B------:R-:W-:Y:S01]  /*1ff0*/  LEA.HI.X.SX32 R221, R15, R3, 0x1, P4 ;  /* 0x000000030fdd7211 */ /* 0x000fe200020f0eff */
[----:B------:R-:W-:Y:S01]  /*2000*/  IMAD R15, R5, 0x11, RZ ;  /* 0x00000011050f7824 */ /* 0x000fe200078e02ff */
[----:B------:R-:W-:Y:S04]  /*2010*/  STL.64 [R1+0x48], R74 ;  /* 0x0000484a01007387 */ /* 0x000fe80000100a00 */
[----:B------:R0:W-:Y:S04]  /*2020*/  STL.64 [R1+0x8], R30 ;  /* 0x0000081e01007387 */ /* 0x0001e80000100a00 */
[----:B------:R0:W4:Y:S04]  /*2030*/  @P2 LDG.E.U8 R10, desc[UR30][R30.64] ;  /* 0x0000001e1e0a2981 */ /* 0x000128000c1e1100 */
[----:B------:R1:W2:Y:S01]  /*2040*/  @P2 LDG.E.U8 R9, desc[UR30][R74.64] ;  /* 0x0000001e4a092981 */ /* 0x0002a2000c1e1100 */
[----:B------:R-:W-:-:S02]  /*2050*/  PRMT R39, RZ, 0x7610, R39 ;  /* 0x00007610ff277816 */ /* 0x000fc40000000027 */
[----:B------:R-:W-:Y:S01]  /*2060*/  PRMT R34, RZ, 0x7610, R34 ;  /* 0x00007610ff227816 */ /* 0x000fe20000000022 */
[----:B------:R-:W2:Y:S01]  /*2070*/  @P2 LDG.E.U8 R4, desc[UR30][R92.64] ;  /* 0x0000001e5c042981 */ /* 0x000ea2000c1e1100 */
[----:B------:R-:W-:Y:S02]  /*2080*/  PRMT R7, RZ, 0x7610, R7 ;  /* 0x00007610ff077816 */ /* 0x000fe40000000007 */
[-C--:B0-----:R-:W-:Y:S02]  /*2090*/  IADD3 R30, P3, PT, R13, R2.reuse, RZ ;  /* 0x000000020d1e7210 */ /* 0x081fe40007f7e0ff */
[----:B-1----:R-:W-:Y:S01]  /*20a0*/  IADD3 R74, P4, PT, R15, R2, RZ ;  /* 0x000000020f4a7210 */ /* 0x002fe20007f9e0ff */
[----:B------:R-:W-:Y:S01]  /*20b0*/  IMAD.IADD R80, R73, 0x1, R2 ;  /* 0x0000000149507824 */ /* 0x000fe200078e0202 */
[----:B------:R-:W-:Y:S01]  /*20c0*/  LEA.HI.X.SX32 R31, R13, R3, 0x1, P3 ;  /* 0x000000030d1f7211 */ /* 0x000fe200018f0eff */
[----:B------:R-:W2:Y:S01]  /*20d0*/  @P2 LDG.E.U8 R7, desc[UR30][R90.64] ;  /* 0x0000001e5a072981 */ /* 0x000ea2000c1e1100 */
[----:B------:R-:W-:-:S02]  /*20e0*/  PRMT R13, RZ, 0x7610, R13 ;  /* 0x00007610ff0d7816 */ /* 0x000fc4000000000d */
[----:B------:R-:W-:Y:S01]  /*20f0*/  LEA.HI.X.SX32 R75, R15, R3, 0x1, P4 ;  /* 0x000000030f4b7211 */ /* 0x000fe200020f0eff */
[----:B------:R0:W-:Y:S04]  /*2100*/  STL.64 [R1+0x100], R30 ;  /* 0x0001001e01007387 */ /* 0x0001e80000100a00 */
[----:B------:R0:W2:Y:S04]  /*2110*/  @P2 LDG.E.U8 R13, desc[UR30][R30.64] ;  /* 0x0000001e1e0d2981 */ /* 0x0000a8000c1e1100 */
[----:B------:R1:W-:Y:S04]  /*2120*/  STL.64 [R1+0xc0], R74 ;  /* 0x0000c04a01007387 */ /* 0x0003e80000100a00 */
[----:B------:R1:W2:Y:S01]  /*2130*/  @P2 LDG.E.U8 R14, desc[UR30][R74.64] ;  /* 0x0000001e4a0e2981 */ /* 0x0002a2000c1e1100 */
[----:B0-----:R-:W-:-:S02]  /*2140*/  IADD3 R30, P3, PT, R17, R2, RZ ;  /* 0x00000002111e7210 */ /* 0x001fc40007f7e0ff */
[----:B------:R-:W-:Y:S02]  /*2150*/  PRMT R15, RZ, 0x7610, R15 ;  /* 0x00007610ff0f7816 */ /* 0x000fe4000000000f */
[-C--:B------:R-:W-:Y:S02]  /*2160*/  LEA.HI.X.SX32 R31, R17, R3.reuse, 0x1, P3 ;  /* 0x00000003111f7211 */ /* 0x080fe400018f0eff */
[-C--:B-1----:R-:W-:Y:S01]  /*2170*/  IADD3 R74, P4, PT, R19, R2.reuse, RZ ;  /* 0x00000002134a7210 */ /* 0x082fe20007f9e0ff */
[----:B------:R-:W-:Y:S02]  /*2180*/  IMAD R17, R5, 0x29, RZ ;  /* 0x0000002905117824 */ /* 0x000fe400078e02ff */
[----:B------:R0:W2:Y:S01]  /*2190*/  @P2 LDG.E.U8 R15, desc[UR30][R30.64] ;  /* 0x0000001e1e0f2981 */ /* 0x0000a2000c1e1100 */
[-C--:B------:R-:W-:Y:S01]  /*21a0*/  LEA.HI.X.SX32 R75, R19, R3.reuse, 0x1, P4 ;  /* 0x00000003134b7211 */ /* 0x080fe200020f0eff */
[----:B------:R-:W-:Y:S02]  /*21b0*/  IMAD R19, R5, 0x31, RZ ;  /* 0x0000003105137824 */ /* 0x000fe400078e02ff */
[----:B------:R0:W-:Y:S03]  /*21c0*/  STL.64 [R1+0x80], R30 ;  /* 0x0000801e01007387 */ /* 0x0001e60000100a00 */
[C---:B------:R-:W-:Y:S01]  /*21d0*/  IADD3 R234, P4, PT, R19.reuse, R2, RZ ;  /* 0x0000000213ea7210 */ /* 0x040fe20007f9e0ff */
[----:B------:R-:W2:Y:S03]  /*21e0*/  @P2 LDG.E.U8 R16, desc[UR30][R74.64] ;  /* 0x0000001e4a102981 */ /* 0x000ea6000c1e1100 */
[----:B------:R-:W-:-:S02]  /*21f0*/  LEA.HI.X.SX32 R235, R19, R3, 0x1, P4 ;  /* 0x0000000313eb7211 */ /* 0x000fc400020f0eff */
[-C--:B0-----:R-:W-:Y:S02]  /*2200*/  IADD3 R30, P3, PT, R17, R2.reuse, RZ ;  /* 0x00000002111e7210 */ /* 0x081fe40007f7e0ff */
[-C--:B------:R-:W-:Y:S02]  /*2210*/  IADD3 R218, P4, PT, R23, R2.reuse, RZ ;  /* 0x0000000217da7210 */ /* 0x080fe40007f9e0ff */
[-C--:B------:R-:W-:Y:S01]  /*2220*/  LEA.HI.X.SX32 R31, R17, R3.reuse, 0x1, P3 ;  /* 0x00000003111f7211 */ /* 0x080fe200018f0eff */
[----:B------:R-:W-:Y:S01]  /*2230*/  STL.64 [R1+0x40], R74 ;  /* 0x0000404a01007387 */ /* 0x000fe20000100a00 */
[----:B------:R-:W-:Y:S01]  /*2240*/  LEA.HI.X.SX32 R219, R23, R3, 0x1, P4 ;  /* 0x0000000317db7211 */ /* 0x000fe200020f0eff */
[----:B------:R-:W-:Y:S02]  /*2250*/  IMAD R23, R5, 0x12, RZ ;  /* 0x0000001205177824 */ /* 0x000fe400078e02ff */
[----:B------:R0:W-:Y:S04]  /*2260*/  STL.64 [R1], R30 ;  /* 0x0000001e01007387 */ /* 0x0001e80000100a00 */
[----:B------:R0:W2:Y:S02]  /*2270*/  @P2 LDG.E.U8 R18, desc[UR30][R30.64] ;  /* 0x0000001e1e122981 */ /* 0x0000a4000c1e1100 */
[----:B0-----:R-:W-:-:S04]  /*2280*/  IADD3 R30, P3, PT, R21, R2, RZ ;  /* 0x00000002151e7210 */ /* 0x001fc80007f7e0ff */
[----:B------:R-:W-:Y:S02]  /*2290*/  LEA.HI.X.SX32 R31, R21, R3, 0x1, P3 ;  /* 0x00000003151f7211 */ /* 0x000fe400018f0eff */
[----:B------:R-:W-:-:S03]  /*22a0*/  IADD3 R74, P3, PT, R23, R2, RZ ;  /* 0x00000002174a7210 */ /* 0x000fc60007f7e0ff */
[----:B------:R0:W-:Y:S01]  /*22b0*/  STL.64 [R1+0xf8], R30 ;  /* 0x0000f81e01007387 */ /* 0x0001e20000100a00 */
[----:B------:R-:W-:-:S03]  /*22c0*/  LEA.HI.X.SX32 R75, R23, R3, 0x1, P3 ;  /* 0x00000003174b7211 */ /* 0x000fc600018f0eff */
[----:B------:R0:W2:Y:S01]  /*22d0*/  @P2 LDG.E.U8 R20, desc[UR30][R30.64] ;  /* 0x0000001e1e142981 */ /* 0x0000a2000c1e1100 */
[----:B------:R-:W-:-:S03]  /*22e0*/  PRMT R21, RZ, 0x7610, R21 ;  /* 0x00007610ff157816 */ /* 0x000fc60000000015 */
[----:B------:R1:W-:Y:S04]  /*22f0*/  STL.64 [R1+0xb8], R74 ;  /* 0x0000b84a01007387 */ /* 0x0003e80000100a00 */
[----:B------:R1:W2:Y:S01]  /*2300*/  @P2 LDG.E.U8 R22, desc[UR30][R74.64] ;  /* 0x0000001e4a162981 */ /* 0x0002a2000c1e1100 */
[----:B0-----:R-:W-:-:S04]  /*2310*/  IADD3 R30, P4, PT, R25, R2, RZ ;  /* 0x00000002191e7210 */ /* 0x001fc80007f9e0ff */
[----:B------:R-:W-:Y:S01]  /*2320*/  LEA.HI.X.SX32 R31, R25, R3, 0x1, P4 ;  /* 0x00000003191f7211 */ /* 0x000fe200020f0eff */
[----:B------:R-:W-:Y:S01]  /*2330*/  IMAD R25, R5, 0x2a, RZ ;  /* 0x0000002a05197824 */ /* 0x000fe200078e02ff */
[----:B-1----:R-:W-:-:S03]  /*2340*/  IADD3 R74, P3, PT, R27, R2, RZ ;  /* 0x000000021b4a7210 */ /* 0x002fc60007f7e0ff */
[----:B------:R0:W-:Y:S01]  /*2350*/  STL.64 [R1+0x78], R30 ;  /* 0x0000781e01007387 */ /* 0x0001e20000100a00 */
[----:B------:R-:W-:Y:S02]  /*2360*/  IADD3 R250, P4, PT, R25, R2, RZ ;  /* 0x0000000219fa7210 */ /* 0x000fe40007f9e0ff */
[-C--:B------:R-:W-:Y:S01]  /*2370*/  LEA.HI.X.SX32 R75, R27, R3.reuse, 0x1, P3 ;  /* 0x000000031b4b7211 */ /* 0x080fe200018f0eff */
[----:B------:R0:W2:Y:S01]  /*2380*/  @P2 LDG.E.U8 R21, desc[UR30][R30.64] ;  /* 0x0000001e1e152981 */ /* 0x0000a2000c1e1100 */
[----:B------:R-:W-:Y:S01]  /*2390*/  IMAD R27, R5, 0x32, RZ ;  /* 0x00000032051b7824 */ /* 0x000fe200078e02ff */
[----:B------:R-:W-:Y:S01]  /*23a0*/  LEA.HI.X.SX32 R251, R25, R3, 0x1, P4 ;  /* 0x0000000319fb7211 */ /* 0x000fe200020f0eff */
[----:B0-----:R-:W-:-:S03]  /*23b0*/  IMAD R31, R5, 0x3a, RZ ;  /* 0x0000003a051f7824 */ /* 0x001fc600078e02ff */
[-C--:B------:R-:W-:Y:S02]  /*23c0*/  IADD3 R232, P3, PT, R27, R2.reuse, RZ ;  /* 0x000000021be87210 */ /* 0x080fe40007f7e0ff */
[-C--:B------:R-:W-:Y:S02]  /*23d0*/  IADD3 R216, P4, PT, R31, R2.reuse, RZ ;  /* 0x000000021fd87210 */ /* 0x080fe40007f9e0ff */
[----:B------:R-:W-:Y:S02]  /*23e0*/  PRMT R23, RZ, 0x7610, R23 ;  /* 0x00007610ff177816 */ /* 0x000fe40000000017 */
[-C--:B------:R-:W-:Y:S02]  /*23f0*/  LEA.HI.X.SX32 R233, R27, R3.reuse, 0x1, P3 ;  /* 0x000000031be97211 */ /* 0x080fe400018f0eff */
[----:B------:R-:W-:Y:S01]  /*2400*/  LEA.HI.X.SX32 R217, R31, R3, 0x1, P4 ;  /* 0x000000031fd97211 */ /* 0x000fe200020f0eff */
[----:B------:R-:W-:Y:S01]  /*2410*/  IMAD R31, R5, 0x13, RZ ;  /* 0x00000013051f7824 */ /* 0x000fe200078e02ff */
[----:B------:R-:W-:Y:S01]  /*2420*/  IADD3 R78, P3, PT, R29, R2, RZ ;  /* 0x000000021d4e7210 */ /* 0x000fe20007f7e0ff */
[----:B------:R0:W-:Y:S01]  /*2430*/  STL.64 [R1+0x38], R74 ;  /* 0x0000384a01007387 */ /* 0x0001e20000100a00 */
[----:B------:R-:W-:-:S02]  /*2440*/  PRMT R27, RZ, 0x7610, R27 ;  /* 0x00007610ff1b7816 */ /* 0x000fc4000000001b */
[----:B------:R-:W-:Y:S01]  /*2450*/  LEA.HI.X.SX32 R79, R29, R3, 0x1, P3 ;  /* 0x000000031d4f7211 */ /* 0x000fe200018f0eff */
        /* <DEDUP_REMOVED lines=9> */
[----:B------:R-:W-:-:S03]  /*24f0*/  LEA.HI.X.SX32 R79, R33, R3, 0x1, P3 ;  /* 0x00000003214f7211 */ /* 0x000fc600018f0eff */
[----:B------:R0:W2:Y:S01]  /*2500*/  @P2 LDG.E.U8 R29, desc[UR30][R74.64] ;  /* 0x0000001e4a1d2981 */ /* 0x0000a2000c1e1100 */
[----:B------:R-:W-:-:S03]  /*2510*/  IMAD R33, R5, 0x2b, RZ ;  /* 0x0000002b05217824 */ /* 0x000fc600078e02ff */
[----:B------:R1:W2:Y:S01]  /*2520*/  @P2 LDG.E.U8 R49, desc[UR30][R78.64] ;  /* 0x0000001e4e312981 */ /* 0x0002a2000c1e1100 */
[-C--:B0-----:R-:W-:Y:S02]  /*2530*/  IADD3 R74, P4, PT, R31, R2.reuse, RZ ;  /* 0x000000021f4a7210 */ /* 0x081fe40007f9e0ff */
[-C--:B------:R-:W-:Y:S02]  /*2540*/  IADD3 R246, P3, PT, R33, R2.reuse, RZ ;  /* 0x0000000221f67210 */ /* 0x080fe40007f7e0ff */
[-C--:B------:R-:W-:Y:S01]  /*2550*/  LEA.HI.X.SX32 R75, R31, R3.reuse, 0x1, P4 ;  /* 0x000000031f4b7211 */ /* 0x080fe200020f0eff */
[----:B------:R-:W-:Y:S01]  /*2560*/  IMAD R31, R5, 0x33, RZ ;  /* 0x00000033051f7824 */ /* 0x000fe200078e02ff */
[----:B------:R-:W-:Y:S01]  /*2570*/  LEA.HI.X.SX32 R247, R33, R3, 0x1, P3 ;  /* 0x0000000321f77211 */ /* 0x000fe200018f0eff */
[----:B------:R-:W-:Y:S01]  /*2580*/  IMAD R33, R5, 0x3b, RZ ;  /* 0x0000003b05217824 */ /* 0x000fe200078e02ff */
[----:B------:R1:W-:Y:S02]  /*2590*/  STL.64 [R1+0x70], R78 ;  /* 0x0000704e01007387 */ /* 0x0003e40000100a00 */
[----:B------:R-:W-:-:S02]  /*25a0*/  IADD3 R230, P4, PT, R31, R2, RZ ;  /* 0x000000021fe67210 */ /* 0x000fc40007f9e0ff */
[----:B------:R0:W2:Y:S02]  /*25b0*/  @P2 LDG.E.U8 R53, desc[UR30][R74.64] ;  /* 0x0000001e4a352981 */ /* 0x0000a4000c1e1100 */
[----:B------:R-:W-:Y:S01]  /*25c0*/  LEA.HI.X.SX32 R231, R31, R3, 0x1, P4 ;  /* 0x000000031fe77211 */ /* 0x000fe200020f0eff */
[----:B------:R-:W-:Y:S01]  /*25d0*/  IMAD R31, R5, 0xc, RZ ;  /* 0x0000000c051f7824 */ /* 0x000fe200078e02ff */
[----:B------:R-:W-:-:S04]  /*25e0*/  IADD3 R214, P4, PT, R33, R2, RZ ;  /* 0x0000000221d67210 */ /* 0x000fc80007f9e0ff */
[-C--:B------:R-:W-:Y:S01]  /*25f0*/  LEA.HI.X.SX32 R215, R33, R3.reuse, 0x1, P4 ;  /* 0x0000000321d77211 */ /* 0x080fe200020f0eff */
[----:B------:R-:W-:Y:S01]  /*2600*/  IMAD R33, R5, 0x14, RZ ;  /* 0x0000001405217824 */ /* 0x000fe200078e02ff */
[C---:B-1----:R-:W-:Y:S01]  /*2610*/  IADD3 R78, P3, PT, R31.reuse, R2, RZ ;  /* 0x000000021f4e7210 */ /* 0x042fe20007f7e0ff */
[----:B------:R0:W-:Y:S03]  /*2620*/  STL.64 [R1+0x30], R74 ;  /* 0x0000304a01007387 */ /* 0x0001e60000100a00 */
[----:B------:R-:W-:Y:S01]  /*2630*/  LEA.HI.X.SX32 R79, R31, R3, 0x1, P3 ;  /* 0x000000031f4f7211 */ /* 0x000fe200018f0eff */
[----:B------:R-:W-:-:S04]  /*2640*/  IMAD R31, R5, 0x1c, RZ ;  /* 0x0000001c051f7824 */ /* 0x000fc800078e02ff */
[----:B------:R1:W-:Y:S01]  /*2650*/  STL.64 [R1+0xe8], R78 ;  /* 0x0000e84e01007387 */ /* 0x0003e20000100a00 */
[----:B0-----:R-:W-:-:S03]  /*2660*/  IADD3 R74, P3, PT, R33, R2, RZ ;  /* 0x00000002214a7210 */ /* 0x001fc60007f7e0ff */
[----:B------:R1:W2:Y:S01]  /*2670*/  @P2 LDG.E.U8 R40, desc[UR30][R78.64] ;  /* 0x0000001e4e282981 */ /* 0x0002a2000c1e1100 */
        /* <DEDUP_REMOVED lines=17> */
[-C--:B------:R-:W-:Y:S01]  /*2790*/  LEA.HI.X.SX32 R229, R33, R3.reuse, 0x1, P3 ;  /* 0x0000000321e57211 */ /* 0x080fe200018f0eff */
[----:B------:R-:W-:Y:S01]  /*27a0*/  IMAD R33, R5, 0x15, RZ ;  /* 0x0000001505217824 */ /* 0x000fe200078e02ff */
[-C--:B------:R-:W-:Y:S02]  /*27b0*/  IADD3 R212, P4, PT, R35, R2.reuse, RZ ;  /* 0x0000000223d47210 */ /* 0x080fe40007f9e0ff */
[C---:B-1----:R-:W-:Y:S01]  /*27c0*/  IADD3 R78, P3, PT, R31.reuse, R2, RZ ;  /* 0x000000021f4e7210 */ /* 0x042fe20007f7e0ff */
[----:B------:R0:W-:Y:S03]  /*27d0*/  STL.64 [R1+0x28], R74 ;  /* 0x0000284a01007387 */ /* 0x0001e60000100a00 */
[-C--:B------:R-:W-:Y:S01]  /*27e0*/  LEA.HI.X.SX32 R79, R31, R3.reuse, 0x1, P3 ;  /* 0x000000031f4f7211 */ /* 0x080fe200018f0eff */
[----:B------:R-:W-:Y:S01]  /*27f0*/  IMAD R31, R5, 0x1d, RZ ;  /* 0x0000001d051f7824 */ /* 0x000fe200078e02ff */
[----:B------:R-:W-:-:S03]  /*2800*/  LEA.HI.X.SX32 R213, R35, R3, 0x1, P4 ;  /* 0x0000000323d57211 */ /* 0x000fc600020f0eff */
[----:B------:R1:W-:Y:S01]  /*2810*/  STL.64 [R1+0xe0], R78 ;  /* 0x0000e04e01007387 */ /* 0x0003e20000100a00 */
[----:B0-----:R-:W-:-:S03]  /*2820*/  IADD3 R74, P4, PT, R33, R2, RZ ;  /* 0x00000002214a7210 */ /* 0x001fc60007f9e0ff */
[----:B------:R1:W2:Y:S01]  /*2830*/  @P2 LDG.E.U8 R41, desc[UR30][R78.64] ;  /* 0x0000001e4e292981 */ /* 0x0002a2000c1e1100 */
[----:B------:R-:W-:Y:S01]  /*2840*/  LEA.HI.X.SX32 R75, R33, R3, 0x1, P4 ;  /* 0x00000003214b7211 */ /* 0x000fe200020f0eff */
[----:B------:R-:W-:Y:S01]  /*2850*/  IMAD R33, R5, 0x25, RZ ;  /* 0x0000002505217824 */ /* 0x000fe200078e02ff */
[----:B-1----:R-:W-:-:S03]  /*2860*/  IADD3 R78, P3, PT, R31, R2, RZ ;  /* 0x000000021f4e7210 */ /* 0x002fc60007f7e0ff */
[----:B------:R0:W-:Y:S01]  /*2870*/  STL.64 [R1+0xa0], R74 ;  /* 0x0000a04a01007387 */ /* 0x0001e20000100a00 */
[----:B------:R-:W-:Y:S01]  /*2880*/  LEA.HI.X.SX32 R79, R31, R3, 0x1, P3 ;  /* 0x000000031f4f7211 */ /* 0x000fe200018f0eff */
[----:B------:R-:W-:Y:S02]  /*2890*/  IMAD R31, R5, 0x2d, RZ ;  /* 0x0000002d051f7824 */ /* 0x000fe400078e02ff */
[----:B------:R0:W2:Y:S03]  /*28a0*/  @P2 LDG.E.U8 R45, desc[UR30][R74.64] ;  /* 0x0000001e4a2d2981 */ /* 0x0000a6000c1e1100 */
[-C--:B------:R-:W-:Y:S01]  /*28b0*/  IADD3 R242, P3, PT, R31, R2.reuse, RZ ;  /* 0x000000021ff27210 */ /* 0x080fe20007f7e0ff */
[----:B------:R-:W-:Y:S01]  /*28c0*/  IMAD R35, R5, 0x3d, RZ ;  /* 0x0000003d05237824 */ /* 0x000fe200078e02ff */
[----:B------:R-:W2:Y:S01]  /*28d0*/  @P2 LDG.E.U8 R50, desc[UR30][R78.64] ;  /* 0x0000001e4e322981 */ /* 0x000ea2000c1e1100 */
[----:B0-----:R-:W-:-:S02]  /*28e0*/  IADD3 R74, P4, PT, R33, R2, RZ ;  /* 0x00000002214a7210 */ /* 0x001fc40007f9e0ff */
[-C--:B------:R-:W-:Y:S02]  /*28f0*/  LEA.HI.X.SX32 R243, R31, R3.reuse, 0x1, P3 ;  /* 0x000000031ff37211 */ /* 0x080fe400018f0eff */
[-C--:B------:R-:W-:Y:S01]  /*2900*/  LEA.HI.X.SX32 R75, R33, R3.reuse, 0x1, P4 ;  /* 0x00000003214b7211 */ /* 0x080fe200020f0eff */
[C---:B------:R-:W-:Y:S02]  /*2910*/  IMAD R33, R5.reuse, 0x35, RZ ;  /* 0x0000003505217824 */ /* 0x040fe400078e02ff */
[----:B------:R-:W-:Y:S01]  /*2920*/  IMAD R31, R5, 0xe, RZ ;  /* 0x0000000e051f7824 */ /* 0x000fe200078e02ff */
[----:B------:R-:W-:Y:S02]  /*2930*/  STL.64 [R1+0x60], R78 ;  /* 0x0000604e01007387 */ /* 0x000fe40000100a00 */
[CC--:B------:R-:W-:Y:S02]  /*2940*/  IADD3 R226, P4, PT, R33.reuse, R2.reuse, RZ ;  /* 0x0000000221e27210 */ /* 0x0c0fe40007f9e0ff */
[----:B------:R0:W-:Y:S04]  /*2950*/  STL.64 [R1+0x20], R74 ;  /* 0x0000204a01007387 */ /* 0x0001e80000100a00 */
[----:B------:R0:W2:Y:S01]  /*2960*/  @P2 LDG.E.U8 R54, desc[UR30][R74.64] ;  /* 0x0000001e4a362981 */ /* 0x0000a2000c1e1100 */
[----:B------:R-:W-:Y:S01]  /*2970*/  LEA.HI.X.SX32 R227, R33, R3, 0x1, P4 ;  /* 0x0000000321e37211 */ /* 0x000fe200020f0eff */
[----:B------:R-:W-:Y:S01]  /*2980*/  IMAD R33, R5, 0x16, RZ ;  /* 0x0000001605217824 */ /* 0x000fe200078e02ff */
[----:B------:R-:W-:-:S02]  /*2990*/  IADD3 R210, P4, PT, R35, R2, RZ ;  /* 0x0000000223d27210 */ /* 0x000fc40007f9e0ff */
[----:B0-----:R-:W-:-:S04]  /*29a0*/  IADD3 R74, P3, PT, R31, R2, RZ ;  /* 0x000000021f4a7210 */ /* 0x001fc80007f7e0ff */
[-C--:B------:R-:W-:Y:S01]  /*29b0*/  LEA.HI.X.SX32 R75, R31, R3.reuse, 0x1, P3 ;  /* 0x000000031f4b7211 */ /* 0x080fe200018f0eff */
[----:B------:R-:W-:Y:S01]  /*29c0*/  IMAD R31, R5, 0x1e, RZ ;  /* 0x0000001e051f7824 */ /* 0x000fe200078e02ff */
[----:B------:R-:W-:Y:S02]  /*29d0*/  IADD3 R78, P3, PT, R33, R2, RZ ;  /* 0x00000002214e7210 */ /* 0x000fe40007f7e0ff */
[-C--:B------:R-:W-:Y:S01]  /*29e0*/  LEA.HI.X.SX32 R211, R35, R3.reuse, 0x1, P4 ;  /* 0x0000000323d37211 */ /* 0x080fe200020f0eff */
[----:B------:R0:W-:Y:S01]  /*29f0*/  STL.64 [R1+0xd8], R74 ;  /* 0x0000d84a01007387 */ /* 0x0001e20000100a00 */
[----:B------:R-:W-:-:S03]  /*2a00*/  LEA.HI.X.SX32 R79, R33, R3, 0x1, P3 ;  /* 0x00000003214f7211 */ /* 0x000fc600018f0eff */
[----:B------:R0:W4:Y:S01]  /*2a10*/  @P2 LDG.E.U8 R42, desc[UR30][R74.64] ;  /* 0x0000001e4a2a2981 */ /* 0x000122000c1e1100 */
[----:B------:R-:W-:-:S03]  /*2a20*/  IMAD R33, R5, 0x2e, RZ ;  /* 0x0000002e05217824 */ /* 0x000fc600078e02ff */
[----:B------:R-:W4:Y:S01]  /*2a30*/  @P2 LDG.E.U8 R46, desc[UR30][R78.64] ;  /* 0x0000001e4e2e2981 */ /* 0x000f22000c1e1100 */
[----:B0-----:R-:W-:-:S04]  /*2a40*/  IADD3 R74, P4, PT, R31, R2, RZ ;  /* 0x000000021f4a7210 */ /* 0x001fc80007f9e0ff */
[----:B------:R-:W-:Y:S01]  /*2a50*/  LEA.HI.X.SX32 R75, R31, R3, 0x1, P4 ;  /* 0x000000031f4b7211 */ /* 0x000fe200020f0eff */
[----:B------:R-:W-:Y:S01]  /*2a60*/  IMAD R31, R5, 0x26, RZ ;  /* 0x00000026051f7824 */ /* 0x000fe200078e02ff */
[----:B------:R-:W-:Y:S01]  /*2a70*/  STL.64 [R1+0x98], R78 ;  /* 0x0000984e01007387 */ /* 0x000fe20000100a00 */
[----:B------:R-:W-:-:S03]  /*2a80*/  IADD3 R240, P4, PT, R33, R2, RZ ;  /* 0x0000000221f07210 */ /* 0x000fc60007f9e0ff */
[----:B------:R0:W-:Y:S01]  /*2a90*/  STL.64 [R1+0x58], R74 ;  /* 0x0000584a01007387 */ /* 0x0001e20000100a00 */
[----:B------:R-:W-:-:S03]  /*2aa0*/  LEA.HI.X.SX32 R241, R33, R3, 0x1, P4 ;  /* 0x0000000321f17211 */ /* 0x000fc600020f0eff */
[----:B------:R0:W4:Y:S01]  /*2ab0*/  @P2 LDG.E.U8 R51, desc[UR30][R74.64] ;  /* 0x0000001e4a332981 */ /* 0x000122000c1e1100 */
[----:B------:R-:W-:Y:S01]  /*2ac0*/  IMAD R33, R5, 0x3e, RZ ;  /* 0x0000003e05217824 */ /* 0x000fe200078e02ff */
[----:B0-----:R-:W-:-:S04]  /*2ad0*/  IADD3 R74, P3, PT, R31, R2, RZ ;  /* 0x000000021f4a7210 */ /* 0x001fc80007f7e0ff */
[----:B------:R-:W-:Y:S01]  /*2ae0*/  LEA.HI.X.SX32 R75, R31, R3, 0x1, P3 ;  /* 0x000000031f4b7211 */ /* 0x000fe200018f0eff */
[----:B------:R-:W-:Y:S01]  /*2af0*/  IMAD R31, R5, 0x36, RZ ;  /* 0x00000036051f7824 */ /* 0x000fe200078e02ff */
[----:B------:R-:W-:-:S03]  /*2b00*/  IADD3 R208, P4, PT, R33, R2, RZ ;  /* 0x0000000221d07210 */ /* 0x000fc60007f9e0ff */
[----:B------:R0:W4:Y:S01]  /*2b10*/  @P2 LDG.E.U8 R55, desc[UR30][R74.64] ;  /* 0x0000001e4a372981 */ /* 0x000122000c1e1100 */
[----:B------:R-:W-:Y:S02]  /*2b20*/  IADD3 R224, P3, PT, R31, R2, RZ ;  /* 0x000000021fe07210 */ /* 0x000fe40007f7e0ff */
[-C--:B------:R-:W-:Y:S01]  /*2b30*/  LEA.HI.X.SX32 R209, R33, R3.reuse, 0x1, P4 ;  /* 0x0000000321d17211 */ /* 0x080fe200020f0eff */
[----:B------:R-:W-:Y:S01]  /*2b40*/  IMAD R33, R5, 0xf, RZ ;  /* 0x0000000f05217824 */ /* 0x000fe200078e02ff */
[----:B------:R-:W-:Y:S01]  /*2b50*/  LEA.HI.X.SX32 R225, R31, R3, 0x1, P3 ;  /* 0x000000031fe17211 */ /* 0x000fe200018f0eff */
[----:B------:R-:W-:Y:S01]  /*2b60*/  IMAD R31, R5, 0x7, RZ ;  /* 0x00000007051f7824 */ /* 0x000fe200078e02ff */
[----:B------:R0:W-:Y:S01]  /*2b70*/  STL.64 [R1+0x18], R74 ;  /* 0x0000184a01007387 */ /* 0x0001e20000100a00 */
[----:B------:R-:W-:-:S03]  /*2b80*/  IADD3 R30, P5, PT, R2, R61, RZ ;  /* 0x0000003d021e7210 */ /* 0x000fc60007fbe0ff */
[-C--:B------:R-:W-:Y:S02]  /*2b90*/  IADD3 R78, P3, PT, R31, R2.reuse, RZ ;  /* 0x000000021f4e7210 */ /* 0x080fe40007f7e0ff */
[-C--:B0-----:R-:W-:Y:S02]  /*2ba0*/  IADD3 R74, P4, PT, R33, R2.reuse, RZ ;  /* 0x00000002214a7210 */ /* 0x081fe40007f9e0ff */
[-C--:B------:R-:W-:Y:S02]  /*2bb0*/  LEA.HI.X.SX32 R79, R31, R3.reuse, 0x1, P3 ;  /* 0x000000031f4f7211 */ /* 0x080fe400018f0eff */
[-C--:B------:R-:W-:Y:S01]  /*2bc0*/  LEA.HI.X.SX32 R75, R33, R3.reuse, 0x1, P4 ;  /* 0x00000003214b7211 */ /* 0x080fe200020f0eff */
[----:B------:R-:W-:Y:S01]  /*2bd0*/  IMAD.SHL.U32 R33, R5, 0x2, RZ ;  /* 0x0000000205217824 */ /* 0x000fe200078e00ff */
[----:B------:R-:W-:Y:S01]  /*2be0*/  LEA.HI.X.SX32 R31, R61, R3, 0x1, P5 ;  /* 0x000000033d1f7211 */ /* 0x000fe200028f0eff */
[----:B------:R-:W-:Y:S01]  /*2bf0*/  IMAD R35, R5, 0x3, RZ ;  /* 0x0000000305237824 */ /* 0x000fe200078e02ff */
[----:B------:R-:W-:Y:S01]  /*2c00*/  STL.64 [R1+0x110], R78 ;  /* 0x0001104e01007387 */ /* 0x000fe20000100a00 */
[----:B------:R-:W-:-:S02]  /*2c10*/  IADD3 R82, P5, PT, R37, R2, RZ ;  /* 0x0000000225527210 */ /* 0x000fc40007fbe0ff */
[-C--:B------:R-:W-:Y:S01]  /*2c20*/  IADD3 RZ, P3, PT, R33, R2.reuse, RZ ;  /* 0x0000000221ff7210 */ /* 0x080fe20007f7e0ff */
[----:B------:R0:W-:Y:S01]  /*2c30*/  STL.64 [R1+0xd0], R74 ;  /* 0x0000d04a01007387 */ /* 0x0001e20000100a00 */
[----:B------:R-:W-:-:S03]  /*2c40*/  IADD3 RZ, P4, PT, R35, R2, RZ ;  /* 0x0000000223ff7210 */ /* 0x000fc60007f9e0ff */
[----:B------:R0:W4:Y:S01]  /*2c50*/  @P2 LDG.E.U8 R43, desc[UR30][R74.64] ;  /* 0x0000001e4a2b2981 */ /* 0x000122000c1e1100 */
[-C--:B------:R-:W-:Y:S01]  /*2c60*/  LEA.HI.X.SX32 R81, R33, R3.reuse, 0x1, P3 ;  /* 0x0000000321517211 */ /* 0x080fe200018f0eff */
[----:B------:R-:W-:Y:S02]  /*2c70*/  IMAD R33, R5, 0x5, RZ ;  /* 0x0000000505217824 */ /* 0x000fe400078e02ff */
[----:B------:R1:W4:Y:S01]  /*2c80*/  @P2 LDG.E.U8 R28, desc[UR30][R30.64] ;  /* 0x0000001e1e1c2981 */ /* 0x000322000c1e1100 */
[----:B------:R-:W-:-:S03]  /*2c90*/  LEA.HI.X.SX32 R83, R37, R3, 0x1, P5 ;  /* 0x0000000325537211 */ /* 0x000fc600028f0eff */
[----:B------:R3:W4:Y:S01]  /*2ca0*/  @P2 LDG.E.U8 R38, desc[UR30][R78.64] ;  /* 0x0000001e4e262981 */ /* 0x000722000c1e1100 */
[----:B0-----:R-:W-:Y:S02]  /*2cb0*/  IMAD R75, R61, 0x3, RZ ;  /* 0x000000033d4b7824 */ /* 0x001fe400078e02ff */
[----:B-1----:R-:W-:Y:S01]  /*2cc0*/  IMAD.SHL.U32 R31, R5, 0x4, RZ ;  /* 0x00000004051f7824 */ /* 0x002fe200078e00ff */
[----:B------:R-:W-:Y:S01]  /*2cd0*/  STL.64 [R1+0x90], R82 ;  /* 0x0000905201007387 */ /* 0x000fe20000100a00 */
[--C-:B---3--:R-:W-:Y:S01]  /*2ce0*/  IMAD.IADD R78, R75, 0x1, R2.reuse ;  /* 0x000000014b4e7824 */ /* 0x108fe200078e0202 */
[----:B------:R-:W-:Y:S01]  /*2cf0*/  LEA.HI.X.SX32 R79, R35, R3, 0x1, P4 ;  /* 0x00000003234f7211 */ /* 0x000fe200020f0eff */
[----:B------:R-:W-:Y:S01]  /*2d00*/  IMAD.SHL.U32 R35, R61, 0x4, RZ ;  /* 0x000000043d237824 */ /* 0x000fe200078e00ff */
[-C--:B------:R-:W-:Y:S01]  /*2d10*/  IADD3 RZ, P3, PT, R31, R2.reuse, RZ ;  /* 0x000000021fff7210 */ /* 0x080fe20007f7e0ff */
[----:B------:R-:W-:Y:S01]  /*2d20*/  IMAD R37, R61, 0x5, RZ ;  /* 0x000000053d257824 */ /* 0x000fe200078e02ff */
[----:B------:R-:W-:Y:S01]  /*2d30*/  IADD3 RZ, P4, PT, R33, R2, RZ ;  /* 0x0000000221ff7210 */ /* 0x000fe20007f9e0ff */
[----:B------:R-:W-:Y:S02]  /*2d40*/  STL.64 [R1+0x140], R80 ;  /* 0x0001405001007387 */ /* 0x000fe40000100a00 */
[----:B------:R-:W-:-:S02]  /*2d50*/  IMAD.IADD R74, R37, 0x1, R2 ;  /* 0x00000001254a7824 */ /* 0x000fc400078e0202 */
[----:B------:R0:W-:Y:S01]  /*2d60*/  STL.64 [R1+0x138], R78 ;  /* 0x0001384e01007387 */ /* 0x0001e20000100a00 */
[----:B------:R-:W-:-:S03]  /*2d70*/  LEA.HI.X.SX32 R75, R33, R3, 0x1, P4 ;  /* 0x00000003214b7211 */ /* 0x000fc600020f0eff */
[----:B------:R0:W3:Y:S01]  /*2d80*/  @P2 LDG.E.U8 R39, desc[UR30][R78.64] ;  /* 0x0000001e4e272981 */ /* 0x0000e2000c1e1100 */
[----:B------:R-:W-:-:S03]  /*2d90*/  IMAD R33, R5, 0x1f, RZ ;  /* 0x0000001f05217824 */ /* 0x000fc600078e02ff */
[----:B------:R1:W3:Y:S01]  /*2da0*/  @P2 LDG.E.U8 R34, desc[UR30][R74.64] ;  /* 0x0000001e4a222981 */ /* 0x0002e2000c1e1100 */
[----:B0-----:R-:W-:Y:S01]  /*2db0*/  IMAD.IADD R78, R35, 0x1, R2 ;  /* 0x00000001234e7824 */ /* 0x001fe200078e0202 */
[----:B------:R-:W-:Y:S01]  /*2dc0*/  LEA.HI.X.SX32 R79, R31, R3, 0x1, P3 ;  /* 0x000000031f4f7211 */ /* 0x000fe200018f0eff */
[----:B------:R-:W-:-:S04]  /*2dd0*/  IMAD R31, R5, 0x6, RZ ;  /* 0x00000006051f7824 */ /* 0x000fc800078e02ff */
[----:B------:R-:W-:Y:S01]  /*2de0*/  STL.64 [R1+0x130], R78 ;  /* 0x0001304e01007387 */ /* 0x000fe20000100a00 */
[----:B------:R-:W-:-:S03]  /*2df0*/  PRMT R30, RZ, 0x7610, R30 ;  /* 0x00007610ff1e7816 */ /* 0x000fc6000000001e */
[----:B------:R1:W-:Y:S01]  /*2e00*/  STL.64 [R1+0x128], R74 ;  /* 0x0001284a01007387 */ /* 0x0003e20000100a00 */
[----:B------:R-:W-:Y:S02]  /*2e10*/  PRMT R37, RZ, 0x7610, R37 ;  /* 0x00007610ff257816 */ /* 0x000fe40000000025 */
[----:B------:R-:W-:Y:S01]  /*2e20*/  PRMT R11, RZ, 0x7610, R11 ;  /* 0x00007610ff0b7816 */ /* 0x000fe2000000000b */
[----:B------:R0:W3:Y:S01]  /*2e30*/  @P2 LDG.E.U8 R30, desc[UR30][R78.64] ;  /* 0x0000001e4e1e2981 */ /* 0x0000e2000c1e1100 */
[----:B------:R-:W-:Y:S02]  /*2e40*/  PRMT R12, RZ, 0x7610, R12 ;  /* 0x00007610ff0c7816 */ /* 0x000fe4000000000c */
[-C--:B------:R-:W-:Y:S02]  /*2e50*/  IADD3 RZ, P3, PT, R31, R2.reuse, RZ ;  /* 0x000000021fff7210 */ /* 0x080fe40007f7e0ff */
[----:B------:R-:W3:Y:S01]  /*2e60*/  @P2 LDG.E.U8 R11, desc[UR30][R236.64] ;  /* 0x0000001eec0b2981 */ /* 0x000ee2000c1e1100 */
[----:B-1----:R-:W-:-:S03]  /*2e70*/  IADD3 R74, P4, PT, R33, R2, RZ ;  /* 0x00000002214a7210 */ /* 0x002fc60007f9e0ff */
[----:B------:R-:W3:Y:S01]  /*2e80*/  @P2 LDG.E.U8 R12, desc[UR30][R220.64] ;  /* 0x0000001edc0c2981 */ /* 0x000ee2000c1e1100 */
[-C--:B------:R-:W-:Y:S01]  /*2e90*/  LEA.HI.X.SX32 R75, R33, R3.reuse, 0x1, P4 ;  /* 0x00000003214b7211 */ /* 0x080fe200020f0eff */
[----:B------:R-:W-:Y:S01]  /*2ea0*/  IMAD R33, R5, 0x27, RZ ;  /* 0x0000002705217824 */ /* 0x000fe200078e02ff */
[----:B0-----:R-:W-:Y:S01]  /*2eb0*/  LEA.HI.X.SX32 R79, R31, R3, 0x1, P3 ;  /* 0x000000031f4f7211 */ /* 0x001fe200018f0eff */
[----:B------:R-:W-:Y:S02]  /*2ec0*/  IMAD R31, R5, 0x2f, RZ ;  /* 0x0000002f051f7824 */ /* 0x000fe400078e02ff */
[----:B------:R0:W-:Y:S01]  /*2ed0*/  STL.64 [R1+0x50], R74 ;  /* 0x0000504a01007387 */ /* 0x0001e20000100a00 */
[----:B------:R-:W-:-:S03]  /*2ee0*/  PRMT R17, RZ, 0x7610, R17 ;  /* 0x00007610ff117816 */ /* 0x000fc60000000011 */
[----:B------:R0:W3:Y:S01]  /*2ef0*/  @P2 LDG.E.U8 R37, desc[UR30][R74.64] ;  /* 0x0000001e4a252981 */ /* 0x0000e2000c1e1100 */
[----:B------:R-:W-:Y:S02]  /*2f00*/  PRMT R19, RZ, 0x7610, R19 ;  /* 0x00007610ff137816 */ /* 0x000fe40000000013 */
[----:B------:R-:W-:Y:S01]  /*2f10*/  PRMT R32, RZ, 0x7610, R32 ;  /* 0x00007610ff207816 */ /* 0x000fe20000000020 */
[----:B------:R-:W3:Y:S01]  /*2f20*/  @P2 LDG.E.U8 R17, desc[UR30][R234.64] ;  /* 0x0000001eea112981 */ /* 0x000ee2000c1e1100 */
[-C--:B------:R-:W-:Y:S02]  /*2f30*/  IADD3 R238, P4, PT, R31, R2.reuse, RZ ;  /* 0x000000021fee7210 */ /* 0x080fe40007f9e0ff */
[----:B------:R-:W-:Y:S01]  /*2f40*/  PRMT R24, RZ, 0x7610, R24 ;  /* 0x00007610ff187816 */ /* 0x000fe20000000018 */
[----:B------:R-:W3:Y:S01]  /*2f50*/  @P2 LDG.E.U8 R19, desc[UR30][R218.64] ;  /* 0x0000001eda132981 */ /* 0x000ee2000c1e1100 */
[----:B0-----:R-:W-:Y:S01]  /*2f60*/  IADD3 R74, P3, PT, R33, R2, RZ ;  /* 0x00000002214a7210 */ /* 0x001fe20007f7e0ff */
[----:B------:R-:W-:Y:S01]  /*2f70*/  IMAD R61, R61, 0x6, RZ ;  /* 0x000000063d3d7824 */ /* 0x000fe200078e02ff */
[----:B------:R-:W-:Y:S01]  /*2f80*/  PRMT R26, RZ, 0x7610, R26 ;  /* 0x00007610ff1a7816 */ /* 0x000fe2000000001a */
[----:B------:R-:W3:Y:S01]  /*2f90*/  @P2 LDG.E.U8 R32, desc[UR30][R80.64] ;  /* 0x0000001e50202981 */ /* 0x000ee2000c1e1100 */
[----:B------:R-:W-:Y:S01]  /*2fa0*/  LEA.HI.X.SX32 R75, R33, R3, 0x1, P3 ;  /* 0x00000003214b7211 */ /* 0x000fe200018f0eff */
[----:B------:R-:W-:-:S02]  /*2fb0*/  IMAD R33, R5, 0x37, RZ ;  /* 0x0000003705217824 */ /* 0x000fc400078e02ff */
[----:B------:R-:W-:Y:S01]  /*2fc0*/  IMAD R5, R5, 0x3f, RZ ;  /* 0x0000003f05057824 */ /* 0x000fe200078e02ff */
[----:B------:R-:W-:Y:S01]  /*2fd0*/  LEA.HI.X.SX32 R239, R31, R3, 0x1, P4 ;  /* 0x000000031fef7211 */ /* 0x000fe200020f0eff */
[----:B------:R-:W3:Y:S01]  /*2fe0*/  @P2 LDG.E.U8 R24, desc[UR30][R250.64] ;  /* 0x0000001efa182981 */ /* 0x000ee2000c1e1100 */
[----:B------:R-:W-:Y:S02]  /*2ff0*/  PRMT R25, RZ, 0x7610, R25 ;  /* 0x00007610ff197816 */ /* 0x000fe40000000019 */
[----:B------:R-:W-:Y:S02]  /*3000*/  IADD3 R206, P4, PT, R5, R2, RZ ;  /* 0x0000000205ce7210 */ /* 0x000fe40007f9e0ff */
[----:B------:R-:W-:Y:S02]  /*3010*/  PRMT R57, RZ, 0x7610, R57 ;  /* 0x00007610ff397816 */ /* 0x000fe40000000039 */
[----:B------:R-:W-:Y:S02]  /*3020*/  PRMT R63, RZ, 0x7610, R63 ;  /* 0x00007610ff3f7816 */ /* 0x000fe4000000003f */
[----:B------:R-:W-:-:S02]  /*3030*/  PRMT R67, RZ, 0x7610, R67 ;  /* 0x00007610ff437816 */ /* 0x000fc40000000043 */
[----:B------:R-:W-:Y:S02]  /*3040*/  PRMT R58, RZ, 0x7610, R58 ;  /* 0x00007610ff3a7816 */ /* 0x000fe4000000003a */
[----:B------:R-:W-:Y:S02]  /*3050*/  PRMT R62, RZ, 0x7610, R62 ;  /* 0x00007610ff3e7816 */ /* 0x000fe4000000003e */
[----:B------:R-:W-:Y:S01]  /*3060*/  PRMT R66, RZ, 0x7610, R66 ;  /* 0x00007610ff427816 */ /* 0x000fe20000000042 */
[----:B------:R-:W-:Y:S01]  /*3070*/  IMAD.IADD R78, R61, 0x1, R2 ;  /* 0x000000013d4e7824 */ /* 0x000fe200078e0202 */
[----:B------:R-:W-:Y:S01]  /*3080*/  IADD3 R222, P3, PT, R33, R2, RZ ;  /* 0x0000000221de7210 */ /* 0x000fe20007f7e0ff */
[----:B------:R-:W3:Y:S01]  /*3090*/  @P2 LDG.E.U8 R26, desc[UR30][R232.64] ;  /* 0x0000001ee81a2981 */ /* 0x000ee2000c1e1100 */
[----:B------:R-:W-:Y:S02]  /*30a0*/  PRMT R59, RZ, 0x7610, R59 ;  /* 0x00007610ff3b7816 */ /* 0x000fe4000000003b */
[----:B------:R-:W-:Y:S01]  /*30b0*/  PRMT R64, RZ, 0x7610, R64 ;  /* 0x00007610ff407816 */ /* 0x000fe20000000040 */
[----:B------:R-:W3:Y:S01]  /*30c0*/  @P2 LDG.E.U8 R25, desc[UR30][R216.64] ;  /* 0x0000001ed8192981 */ /* 0x000ee2000c1e1100 */
[----:B------:R-:W-:-:S02]  /*30d0*/  PRMT R70, RZ, 0x7610, R70 ;  /* 0x00007610ff467816 */ /* 0x000fc40000000046 */
[----:B------:R-:W-:Y:S01]  /*30e0*/  PRMT R60, RZ, 0x7610, R60 ;  /* 0x00007610ff3c7816 */ /* 0x000fe2000000003c */
[----:B------:R-:W3:Y:S01]  /*30f0*/  @P2 LDG.E.U8 R57, desc[UR30][R246.64] ;  /* 0x0000001ef6392981 */ /* 0x000ee2000c1e1100 */
[----:B------:R-:W-:Y:S02]  /*3100*/  PRMT R65, RZ, 0x7610, R65 ;  /* 0x00007610ff417816 */ /* 0x000fe40000000041 */
[----:B------:R-:W-:Y:S01]  /*3110*/  PRMT R72, RZ, 0x7610, R72 ;  /* 0x00007610ff487816 */ /* 0x000fe20000000048 */
[----:B------:R-:W3:Y:S01]  /*3120*/  @P2 LDG.E.U8 R63, desc[UR30][R230.64] ;  /* 0x0000001ee63f2981 */ /* 0x000ee2000c1e1100 */
[----:B------:R-:W-:Y:S02]  /*3130*/  PRMT R35, RZ, 0x7610, R35 ;  /* 0x00007610ff237816 */ /* 0x000fe40000000023 */
[----:B------:R-:W-:Y:S01]  /*3140*/  LEA.HI.X.SX32 R207, R5, R3, 0x1, P4 ;  /* 0x0000000305cf7211 */ /* 0x000fe200020f0eff */
        /* <DEDUP_REMOVED lines=9> */
[----:B------:R-:W3:Y:S04]  /*31e0*/  @P2 LDG.E.U8 R66, desc[UR30][R212.64] ;  /* 0x0000001ed4422981 */ /* 0x000ee8000c1e1100 */
        /* <DEDUP_REMOVED lines=11> */
[----:B------:R-:W3:Y:S01]  /*32a0*/  @P2 LDG.E.U8 R5, desc[UR30][R206.64] ;  /* 0x0000001ece052981 */ /* 0x000ee2000c1e1100 */
[----:B------:R-:W-:-:S04]  /*32b0*/  @!UP0 UIADD3 UR6, UPT, UPT, -UR5, 0x100000, URZ ;  /* 0x0010000005068890 */ /* 0x000fc8000fffe1ff */
[----:B------:R-:W-:Y:S02]  /*32c0*/  @!UP0 USHF.L.U32 UR7, UR6, 0xb, URZ ;  /* 0x0000000b06078899 */ /* 0x000fe400080006ff */
[----:B------:R-:W-:Y:S01]  /*32d0*/  @!UP0 USHF.L.U32 UR6, UR6, 0x1, URZ ;  /* 0x0000000106068899 */ /* 0x000fe200080006ff */
[----:B------:R-:W-:-:S11]  /*32e0*/  VOTEU.ALL UP1, P1 ;  /* 0x0000000000ff7886 */ /* 0x000fd60000820000 */
[----:B------:R0:W1:Y:S01]  /*32f0*/  @!UP1 SYNCS.EXCH.64 URZ, [UR14+0x9008], UR6 ;  /* 0x009008060eff95b2 */ /* 0x0000620008000100 */
[----:B------:R0:W-:Y:S04]  /*3300*/  STS.U8 [R88+UR14+0x2000], R6 ;  /* 0x0020000658007988 */ /* 0x0001e8000800000e */
[----:B--2---:R-:W-:Y:S04]  /*3310*/  STS.U8 [R88+UR14+0x2400], R4 ;  /* 0x0024000458007988 */ /* 0x004fe8000800000e */
[----:B------:R2:W-:Y:S04]  /*3320*/  STS.U8 [R88+UR14+0x2800], R7 ;  /* 0x0028000758007988 */ /* 0x0005e8000800000e */
[----:B------:R-:W-:Y:S04]  /*3330*/  STS.U8 [R88+UR14+0x2c00], R8 ;  /* 0x002c000858007988 */ /* 0x000fe8000800000e */
[----:B------:R1:W-:Y:S04]  /*3340*/  STS.U8 [R88+UR14+0x3000], R9 ;  /* 0x0030000958007988 */ /* 0x0003e8000800000e */
[----:B----4-:R4:W-:Y:S01]  /*3350*/  STS.U8 [R88+UR14+0x3400], R10 ;  /* 0x0034000a58007988 */ /* 0x0109e2000800000e */
[----:B0-----:R-:W-:-:S03]  /*3360*/  LOP3.LUT R6, R85, 0x7f, RZ, 0xc0, !PT ;  /* 0x0000007f55067812 */ /* 0x001fc600078ec0ff */
[----:B------:R4:W-:Y:S04]  /*3370*/  STL.64 [R1+0x120], R78 ;  /* 0x0001204e01007387 */ /* 0x0009e80000100a00 */
[----:B------:R4:W-:Y:S01]  /*3380*/  STL.64 [R1+0x10], R74 ;  /* 0x0000104a01007387 */ /* 0x0009e20000100a00 */
[----:B------:R-:W-:-:S04]  /*3390*/  @!UP0 UIADD3 UR4, UPT, UPT, -UR5, 0x100000, URZ ;  /* 0x0010000005048890 */ /* 0x000fc8000fffe1ff */
[----:B------:R-:W-:Y:S02]  /*33a0*/  @!UP0 USHF.L.U32 UR5, UR4, 0xb, URZ ;  /* 0x0000000b04058899 */ /* 0x000fe400080006ff */
[----:B------:R-:W-:Y:S01]  /*33b0*/  @!UP0 USHF.L.U32 UR4, UR4, 0x1, URZ ;  /* 0x0000000104048899 */ /* 0x000fe200080006ff */
[----:B------:R-:W-:Y:S02]  /*33c0*/  ISETP.EQ.U32.AND P3, PT, RZ, UR11, P2 ;  /* 0x0000000bff007c0c */ /* 0x000fe40009762070 */
[C---:B--2---:R-:W-:Y:S02]  /*33d0*/  LOP3.LUT R7, R6.reuse, 0x40, RZ, 0x3c, !PT ;  /* 0x0000004006077812 */ /* 0x044fe400078e3cff */
[C---:B-1----:R-:W-:Y:S02]  /*33e0*/  LOP3.LUT R9, R6.reuse, 0x50, RZ, 0x3c, !PT ;  /* 0x0000005006097812 */ /* 0x042fe400078e3cff */
[C---:B------:R-:W-:Y:S02]  /*33f0*/  LOP3.LUT R4, R6.reuse, 0x60, RZ, 0x3c, !PT ;  /* 0x0000006006047812 */ /* 0x040fe400078e3cff */
[----:B------:R-:W-:Y:S01]  /*3400*/  LOP3.LUT R6, R6, 0x70, RZ, 0x3c, !PT ;  /* 0x0000007006067812 */ /* 0x000fe200078e3cff */
[----:B------:R-:W-:Y:S01]  /*3410*/  VOTEU.ALL UP1, P1 ;  /* 0x0000000000ff7886 */ /* 0x000fe20000820000 */
[----:B------:R-:W-:-:S02]  /*3420*/  UIADD3 UR10, UPT, UPT, UR14, 0x4000, URZ ;  /* 0x000040000e0a7890 */ /* 0x000fc4000fffe0ff */
[----:B------:R-:W-:Y:S01]  /*3430*/  UIADD3 UR16, UPT, UPT, UR12, 0x100000, URZ ;  /* 0x001000000c107890 */ /* 0x000fe2000fffe0ff */
[----:B---3--:R4:W-:Y:S04]  /*3440*/  STS.U8 [R88+UR14+0x3800], R11 ;  /* 0x0038000b58007988 */ /* 0x0089e8000800000e */
[----:B------:R4:W-:Y:S04]  /*3450*/  STS.U8 [R88+UR14+0x3c00], R12 ;  /* 0x003c000c58007988 */ /* 0x0009e8000800000e */
        /* <DEDUP_REMOVED lines=55> */
[----:B------:R4:W-:Y:S01]  /*37d0*/  STS.U8 [R6+UR14+0x3f80], R5 ;  /* 0x003f800506007988 */ /* 0x0009e2000800000e */
[----:B------:R0:W-:Y:S06]  /*37e0*/  MEMBAR.ALL.CTA ;  /* 0x0000000000007992 */ /* 0x0001ec0000008000 */
[----:B0-----:R-:W-:Y:S04]  /*37f0*/  FENCE.VIEW.ASYNC.S ;  /* 0x00000000000073c6 */ /* 0x001fe80000000000 */
[----:B------:R-:W0:Y:S02]  /*3800*/  FENCE.VIEW.ASYNC.S ;  /* 0x00000000000073c6 */ /* 0x000e240000000000 */
[----:B0-----:R4:W0:Y:S02]  /*3810*/  @!UP1 SYNCS.EXCH.64 URZ, [UR14+0x4000], UR4 ;  /* 0x004000040eff95b2 */ /* 0x0018240008000100 */
[----:B0-----:R-:W-:Y:S06]  /*3820*/  BAR.SYNC.DEFER_BLOCKING 0x0 ;  /* 0x0000000000007b1d */ /* 0x001fec0000010000 */
[----:B----4-:R-:W-:Y:S05]  /*3830*/  @!P3 BRA `(.L_x_6) ;  /* 0x000000000084b947 */ /* 0x010fea0003800000 */
[----:B------:R-:W-:Y:S02]  /*3840*/  UIADD3 UR4, UPT, UPT, UR14, 0x2000, URZ ;  /* 0x000020000e047890 */ /* 0x000fe4000fffe0ff */
[----:B------:R-:W-:Y:S02]  /*3850*/  USHF.R.U32.HI UR6, URZ, 0x4, UR14 ;  /* 0x00000004ff067899 */ /* 0x000fe4000801160e */
[----:B------:R-:W-:Y:S02]  /*3860*/  USHF.R.U32.HI UR4, URZ, 0x4, UR4 ;  /* 0x00000004ff047899 */ /* 0x000fe40008011604 */
[----:B------:R-:W-:Y:S02]  /*3870*/  USGXT.U32 UR6, UR6, 0xe ;  /* 0x0000000e0606789a */ /* 0x000fe40008000000 */
[----:B------:R-:W-:Y:S02]  /*3880*/  USGXT.U32 UR8, UR4, 0xe ;  /* 0x0000000e0408789a */ /* 0x000fe40008000000 */
[----:B------:R-:W-:-:S02]  /*3890*/  UIADD3 UR28, UP1, UPT, UR6, 0x80, URZ ;  /* 0x00000080061c7890 */ /* 0x000fc4000ff3e0ff */
[----:B------:R-:W-:Y:S01]  /*38a0*/  UIADD3 UR26, UP2, UPT, UR8, 0x2, URZ ;  /* 0x00000002081a7890 */ /* 0x000fe2000ff5e0ff */
[----:B------:R-:W-:Y:S01]  /*38b0*/  UMOV UR4, URZ ;  /* 0x000000ff00047c82 */ /* 0x000fe20008000000 */
[----:B------:R-:W-:Y:S01]  /*38c0*/  UMOV UR32, 0x0 ;  /* 0x0000000000207882 */ /* 0x000fe20000000000 */
[----:B------:R-:W-:Y:S02]  /*38d0*/  UIADD3.X UR29, UPT, UPT, UR4, -0x7fffbfe0, URZ, UP1, !UPT ;  /* 0x80004020041d7890 */ /* 0x000fe40008ffe4ff */
[----:B------:R-:W-:Y:S02]  /*38e0*/  UIADD3.X UR27, UPT, UPT, UR4, 0x40004040, URZ, UP2, !UPT ;  /* 0x40004040041b7890 */ /* 0x000fe400097fe4ff */
[----:B------:R-:W-:Y:S02]  /*38f0*/  UIADD3.64 UR18, UPT, UPT, UR28, 0x80, URZ ;  /* 0x000000801c127897 */ /* 0x000fe4000fffe0ff */
[----:B------:R-:W-:Y:S02]  /*3900*/  UIADD3.64 UR20, UPT, UPT, UR26, 0x2, URZ ;  /* 0x000000021a147897 */ /* 0x000fe4000fffe0ff */
[----:B------:R-:W-:-:S02]  /*3910*/  UIADD3.64 UR22, UPT, UPT, UR28, 0x100, URZ ;  /* 0x000001001c167897 */ /* 0x000fc4000fffe0ff */
[----:B------:R-:W-:Y:S01]  /*3920*/  UIADD3.64 UR24, UPT, UPT, UR26, 0x4, URZ ;  /* 0x000000041a187897 */ /* 0x000fe2000fffe0ff */
[----:B------:R-:W-:Y:S01]  /*3930*/  UMOV UR33, 0x4108010 ;  /* 0x0410801000217882 */ /* 0x000fe20000000000 */
[----:B------:R-:W-:Y:S01]  /*3940*/  UMOV UR7, 0x80004020 ;  /* 0x8000402000077882 */ /* 0x000fe20000000000 */
[----:B------:R-:W-:Y:S01]  /*3950*/  UMOV UR9, 0x40004040 ;  /* 0x4000404000097882 */ /* 0x000fe20000000000 */
[----:B------:R-:W-:Y:S01]  /*3960*/  UMOV UR34, 0x0 ;  /* 0x0000000000227882 */ /* 0x000fe20000000000 */
[----:B------:R-:W-:Y:S01]  /*3970*/  UMOV UR35, 0x4108010 ;  /* 0x0410801000237882 */ /* 0x000fe20000000000 */
[----:B------:R-:W-:Y:S01]  /*3980*/  UMOV UR36, 0x0 ;  /* 0x0000000000247882 */ /* 0x000fe20000000000 */
[----:B------:R-:W-:Y:S01]  /*3990*/  UMOV UR37, 0x4108010 ;  /* 0x0410801000257882 */ /* 0x000fe20000000000 */
[----:B------:R-:W-:Y:S01]  /*39a0*/  UMOV UR4, UR10 ;  /* 0x0000000a00047c82 */ /* 0x000fe20008000000 */
[----:B------:R-:W-:Y:S01]  /*39b0*/  UMOV UR5, URZ ;  /* 0x000000ff00057c82 */ /* 0x000fe20008000000 */
[----:B------:R0:W-:Y:S01]  /*39c0*/  UTCQMMA gdesc[UR6], gdesc[UR8], tmem[UR16], tmem[UR32], idesc[UR33], !UPT ;  /* 0x00ff2008060075ea */ /* 0x0001e2000f800310 */
[----:B------:R-:W-:Y:S01]  /*39d0*/  UMOV UR38, 0x0 ;  /* 0x0000000000267882 */ /* 0x000fe20000000000 */
[----:B------:R-:W-:Y:S01]  /*39e0*/  UMOV UR39, 0x4108010 ;  /* 0x0410801000277882 */ /* 0x000fe20000000000 */
[----:B------:R0:W-:Y:S01]  /*39f0*/  UTCQMMA gdesc[UR28], gdesc[UR26], tmem[UR16], tmem[UR34], idesc[UR35], UPT ;  /* 0x00ff221a1c0075ea */ /* 0x0001e2000b800310 */
[----:B------:R-:W-:Y:S01]  /*3a00*/  UMOV UR4, UR4 ;  /* 0x0000000400047c82 */ /* 0x000fe20008000000 */
[----:B------:R0:W-:Y:S01]  /*3a10*/  UTCQMMA gdesc[UR18], gdesc[UR20], tmem[UR16], tmem[UR36], idesc[UR37], UPT ;  /* 0x00ff2414120075ea */ /* 0x0001e2000b800310 */
[----:B------:R0:W-:Y:S01]  /*3a20*/  UTCQMMA gdesc[UR22], gdesc[UR24], tmem[UR16], tmem[UR38], idesc[UR39], UPT ;  /* 0x00ff2618160075ea */ /* 0x0001e2000b800310 */
[----:B------:R0:W-:Y:S01]  /*3a30*/  UTCBAR [UR4], URZ ;  /* 0x000000ff040073e9 */ /* 0x0001e200080000ff */
[----:B------:R-:W-:Y:S01]  /*3a40*/  NOP ;  /* 0x0000000000007918 */ /* 0x000fe20000000000 */
.L_x_6:
[----:B------:R-:W-:Y:S05]  /*3a50*/  @!P2 BRA `(.L_x_7) ;  /* 0x000000000008a947 */ /* 0x000fea0003800000 */
[----:B------:R-:W1:Y:S02]  /*3a60*/  SYNCS.PHASECHK.TRANS64.TRYWAIT P4, [UR14+0x4000], RZ ;  /* 0x004000ffff0075a7 */ /* 0x000e64000808110e */
[----:B-1----:R-:W-:Y:S05]  /*3a70*/  @!P4 BRA `(.L_x_8) ;  /* 0x000000a400a8c947 */ /* 0x002fea0003800000 */
.L_x_7:
[----:B------:R-:W-:Y:S06]  /*3a80*/  BAR.SYNC.DEFER_BLOCKING 0x0 ;  /* 0x0000000000007b1d */ /* 0x000fec0000010000 */
[----:B------:R-:W1:Y:S02]  /*3a90*/  LDCU UR5, c[0x0][0x3a8] ;  /* 0x00007500ff0577ac */ /* 0x000e640008000800 */
[----:B------:R-:W2:Y:S01]  /*3aa0*/  LDC R42, c[0x0][0x3d8] ;  /* 0x0000f600ff2a7b82 */ /* 0x000ea20000000800 */
[----:B------:R-:W-:Y:S01]  /*3ab0*/  LDTM.16dp32bit_t0_t15.x32 R4, tmem[UR15+0x100000] ;  /* 0x1000000f000479ee */ /* 0x000fe20008a80000 */
[----:B------:R-:W1:Y:S01]  /*3ac0*/  LDTM.16dp32bit_t16_t31.x32 R4, tmem[UR15+0x100020] ;  /* 0x1000200f000479ee */ /* 0x000e620008aa0000 */
[----:B------:R-:W-:Y:S01]  /*3ad0*/  STL [R1+0x158], R208 ;  /* 0x000158d001007387 */ /* 0x000fe20000100800 */
[----:B0-----:R-:W0:Y:S03]  /*3ae0*/  LDCU UR4, c[0x0][0x3a8] ;  /* 0x00007500ff0477ac */ /* 0x001e260008000800 */
[----:B------:R-:W-:Y:S01]  /*3af0*/  STL [R1+0x154], R207 ;  /* 0x000154cf01007387 */ /* 0x000fe20000100800 */
[----:B------:R-:W3:Y:S01]  /*3b00*/  LDCU UR6, c[0x0][0x3d8] ;  /* 0x00007b00ff0677ac */ /* 0x000ee20008000800 */
[----:B------:R-:W4:Y:S02]  /*3b10*/  LDC R50, c[0x0][0x3d8] ;  /* 0x0000f600ff327b82 */ /* 0x000f240000000800 */
[----:B------:R-:W-:Y:S01]  /*3b20*/  STL [R1+0x150], R206 ;  /* 0x000150ce01007387 */ /* 0x000fe20000100800 */
[----:B------:R-:W2:Y:S03]  /*3b30*/  LDCU UR7, c[0x0][0x3d8] ;  /* 0x00007b00ff0777ac */ /* 0x000ea60008000800 */
[----:B------:R-:W-:Y:S01]  /*3b40*/  STL [R1+0x14c], R3 ;  /* 0x00014c0301007387 */ /* 0x000fe20000100800 */
[----:B------:R-:W2:Y:S01]  /*3b50*/  LDCU UR8, c[0x0][0x3d8] ;  /* 0x00007b00ff0877ac */ /* 0x000ea20008000800 */
[----:B------:R-:W2:Y:S02]  /*3b60*/  LDC R56, c[0x0][0x3d8] ;  /* 0x0000f600ff387b82 */ /* 0x000ea40000000800 */
[----:B------:R-:W-:Y:S01]  /*3b70*/  STL [R1+0x148], R2 ;  /* 0x0001480201007387 */ /* 0x000fe20000100800 */
[----:B------:R-:W2:Y:S01]  /*3b80*/  LDCU UR9, c[0x0][0x3d8] ;  /* 0x00007b00ff0977ac */ /* 0x000ea20008000800 */
[----:B------:R-:W2:Y:S04]  /*3b90*/  LDCU UR18, c[0x0][0x3d8] ;  /* 0x00007b00ff1277ac */ /* 0x000ea80008000800 */
[----:B------:R-:W2:Y:S01]  /*3ba0*/  LDC R46, c[0x0][0x3d8] ;  /* 0x0000f600ff2e7b82 */ /* 0x000ea20000000800 */
[----:B-1----:R-:W-:Y:S01]  /*3bb0*/  FMUL R41, R6, UR5 ;  /* 0x0000000506297c20 */ /* 0x002fe20008400000 */
[----:B------:R-:W-:Y:S01]  /*3bc0*/  FMUL R40, R4, UR5 ;  /* 0x0000000504287c20 */ /* 0x000fe20008400000 */
[----:B------:R-:W-:Y:S01]  /*3bd0*/  FMUL R39, R5, UR5 ;  /* 0x0000000505277c20 */ /* 0x000fe20008400000 */
[----:B0-----:R-:W-:Y:S01]  /*3be0*/  FMUL R37, R7, UR4 ;  /* 0x0000000407257c20 */ /* 0x001fe20008400000 */
[----:B------:R-:W-:Y:S01]  /*3bf0*/  FMUL R38, R8, UR5 ;  /* 0x0000000508267c20 */ /* 0x000fe20008400000 */
[----:B------:R-:W0:Y:S02]  /*3c00*/  LDCU UR19, c[0x0][0x3d8] ;  /* 0x00007b00ff1377ac */ /* 0x000e240008000800 */
[----:B------:R-:W-:Y:S01]  /*3c10*/  FMNMX3 R41, R40, R39, R41, !PT ;  /* 0x0000002728297276 */ /* 0x000fe20007800029 */
[----:B------:R-:W-:Y:S01]  /*3c20*/  FMUL R39, R9, UR5 ;  /* 0x0000000509277c20 */ /* 0x000fe20008400000 */
[----:B------:R-:W-:Y:S01]  /*3c30*/  FMUL R40, R10, UR5 ;  /* 0x000000050a287c20 */ /* 0x000fe20008400000 */
[----:B------:R-:W1:Y:S01]  /*3c40*/  LDC R55, c[0x0][0x3d8] ;  /* 0x0000f600ff377b82 */ /* 0x000e620000000800 */
[----:B------:R-:W-:Y:S01]  /*3c50*/  FMNMX3 R41, R41, R37, R38, !PT ;  /* 0x0000002529297276 */ /* 0x000fe20007800026 */
[----:B------:R-:W-:Y:S01]  /*3c60*/  FMUL R37, R11, UR5 ;  /* 0x000000050b257c20 */ /* 0x000fe20008400000 */
[----:B------:R-:W-:-:S02]  /*3c70*/  FMUL R38, R12, UR5 ;  /* 0x000000050c267c20 */ /* 0x000fc40008400000 */
[----:B------:R-:W-:Y:S01]  /*3c80*/  FMNMX3 R41, R41, R39, R40, !PT ;  /* 0x0000002729297276 */ /* 0x000fe20007800028 */
[----:B------:R-:W-:Y:S01]  /*3c90*/  FMUL R39, R13, UR5 ;  /* 0x000000050d277c20 */ /* 0x000fe20008400000 */
[----:B------:R-:W-:Y:S01]  /*3ca0*/  FMUL R40, R14, UR5 ;  /* 0x000000050e287c20 */ /* 0x000fe20008400000 */
[----:B------:R-:W0:Y:S01]  /*3cb0*/  LDC R58, c[0x0][0x3d8] ;  /* 0x0000f600ff3a7b82 */ /* 0x000e220000000800 */
[----:B------:R-:W-:Y:S01]  /*3cc0*/  FMNMX3 R41, R41, R37, R38, !PT ;  /* 0x0000002529297276 */ /* 0x000fe20007800026 */
[----:B------:R-:W-:Y:S01]  /*3cd0*/  FMUL R37, R15, UR5 ;  /* 0x000000050f257c20 */ /* 0x000fe20008400000 */
[----:B------:R-:W-:Y:S02]  /*3ce0*/  FMUL R38, R16, UR5 ;  /* 0x0000000510267c20 */ /* 0x000fe40008400000 */
[----:B------:R-:W-:Y:S01]  /*3cf0*/  FMNMX3 R41, R41, R39, R40, !PT ;  /* 0x0000002729297276 */ /* 0x000fe20007800028 */
[----:B------:R-:W-:Y:S01]  /*3d00*/  FMUL R39, R17, UR5 ;  /* 0x0000000511277c20 */ /* 0x000fe20008400000 */
[----:B------:R-:W-:Y:S01]  /*3d10*/  FMUL R40, R18, UR5 ;  /* 0x0000000512287c20 */ /* 0x000fe20008400000 */
[----:B------:R-:W0:Y:S01]  /*3d20*/  LDC R48, c[0x0][0x3d8] ;  /* 0x0000f600ff307b82 */ /* 0x000e220000000800 */
        /* <DEDUP_REMOVED lines=27> */
[----:B------:R-:W0:Y:S01]  /*3ee0*/  @!P1 SYNCS.CCTL.IV [UR14+0x4000] ;  /* 0x00400000ff0099b1 */ /* 0x000e22000800000e */
[----:B------:R-:W-:Y:S01]  /*3ef0*/  FMNMX3 R38, R41, R37, R38, !PT ;  /* 0x0000002529267276 */ /* 0x000fe20007800026 */
[----:B------:R-:W-:Y:S01]  /*3f00*/  FMUL R37, R35, UR5 ;  /* 0x0000000523257c20 */ /* 0x000fe20008400000 */
[----:B------:R-:W-:-:S02]  /*3f10*/  NOP ;  /* 0x0000000000007918 */ /* 0x000fc40000000000 */
[----:B------:R-:W-:Y:S01]  /*3f20*/  FMNMX3 R38, R38, R39, R40, !PT ;  /* 0x0000002726267276 */ /* 0x000fe20007800028 */
[----:B------:R-:W0:Y:S03]  /*3f30*/  LDC R41, c[0x0][0x3d8] ;  /* 0x0000f600ff297b82 */ /* 0x000e260000000800 */
[----:B------:R-:W-:-:S05]  /*3f40*/  FMNMX R37, R37, R38, !PT ;  /* 0x0000002625257209 */ /* 0x000fca0007800000 */
[----:B------:R-:W1:Y:S01]  /*3f50*/  SHFL.BFLY PT, R156, R37, 0x10, 0x1f ;  /* 0x0e001f00259c7f89 */ /* 0x000e6200000e0000 */
[----:B------:R-:W0:Y:S08]  /*3f60*/  LDC R38, c[0x0][0x3d8] ;  /* 0x0000f600ff267b82 */ /* 0x000e300000000800 */
[----:B------:R-:W0:Y:S08]  /*3f70*/  LDC R39, c[0x0][0x3d8] ;  /* 0x0000f600ff277b82 */ /* 0x000e300000000800 */
[----:B------:R-:W0:Y:S01]  /*3f80*/  LDC R74, c[0x0][0x3d8] ;  /* 0x0000f600ff4a7b82 */ /* 0x000e220000000800 */
[----:B-1----:R-:W-:-:S07]  /*3f90*/  FMNMX3 R156, R37, -INF , R156, !PT ;  /* 0xff800000259c7876 */ /* 0x002fce000780009c */
[----:B------:R-:W1:Y:S01]  /*3fa0*/  LDC R37, c[0x0][0x3d8] ;  /* 0x0000f600ff257b82 */ /* 0x000e620000000800 */
[--C-:B------:R-:W-:Y:S01]  /*3fb0*/  FFMA R4, R4, UR5, -R156.reuse ;  /* 0x0000000504047c23 */ /* 0x100fe2000800089c */
[--C-:B------:R-:W-:Y:S01]  /*3fc0*/  FFMA R5, R5, UR5, -R156.reuse ;  /* 0x0000000505057c23 */ /* 0x100fe2000800089c */
[--C-:B------:R-:W-:Y:S01]  /*3fd0*/  FFMA R6, R6, UR5, -R156.reuse ;  /* 0x0000000506067c23 */ /* 0x100fe2000800089c */
[--C-:B------:R-:W-:Y:S01]  /*3fe0*/  FFMA R7, R7, UR5, -R156.reuse ;  /* 0x0000000507077c23 */ /* 0x100fe2000800089c */
[----:B------:R-:W-:Y:S01]  /*3ff0*/  FMUL R4, R4, 1.4426950216293334961 ;  /* 0x3fb8aa3b04047820 */ /* 0x000fe20000400000 */
[----:B------:R-:W-:Y:S01]  /*4000*/  FMUL R5, R5, 1.4426950216293334961 ;  /* 0x3fb8aa3b05057820 */ /* 0x000fe20000400000 */
[----:B------:R-:W-:Y:S01]  /*4010*/  FMUL R6, R6, 1.4426950216293334961 ;  /* 0x3fb8aa3b06067820 */ /* 0x000fe20000400000 */
[----:B------:R-:W-:Y:S01]  /*4020*/  FMUL R7, R7, 1.4426950216293334961 ;  /* 0x3fb8aa3b07077820 */ /* 0x000fe20000400000 */
[----:B------:R-:W-:Y:S01]  /*4030*/  MUFU.EX2 R3, R4 ;  /* 0x0000000400037308 */ /* 0x000fe20000000800 */
[--C-:B------:R-:W-:Y:S01]  /*4040*/  FFMA R8, R8, UR5, -R156.reuse ;  /* 0x0000000508087c23 */ /* 0x100fe2000800089c */
[--C-:B------:R-:W-:Y:S01]  /*4050*/  FFMA R9, R9, UR5, -R156.reuse ;  /* 0x0000000509097c23 */ /* 0x100fe2000800089c */
[--C-:B------:R-:W-:Y:S01]  /*4060*/  FFMA R10, R10, UR5, -R156.reuse ;  /* 0x000000050a0a7c23 */ /* 0x100fe2000800089c */
[--C-:B------:R-:W-:Y:S01]  /*4070*/  FFMA R11, R11, UR5, -R156.reuse ;  /* 0x000000050b0b7c23 */ /* 0x100fe2000800089c */
[----:B------:R-:W-:Y:S01]  /*4080*/  FMUL R8, R8, 1.4426950216293334961 ;  /* 0x3fb8aa3b08087820 */ /* 0x000fe20000400000 */
[----:B------:R-:W-:Y:S01]  /*4090*/  FMUL R9, R9, 1.4426950216293334961 ;  /* 0x3fb8aa3b09097820 */ /* 0x000fe20000400000 */
[----:B------:R-:W-:Y:S01]  /*40a0*/  FMUL R10, R10, 1.4426950216293334961 ;  /* 0x3fb8aa3b0a0a7820 */ /* 0x000fe20000400000 */
[----:B------:R-:W0:Y:S01]  /*40b0*/  MUFU.EX2 R206, R5 ;  /* 0x0000000500ce7308 */ /* 0x000e220000000800 */
[----:B------:R-:W-:Y:S01]  /*40c0*/  FMUL R11, R11, 1.4426950216293334961 ;  /* 0x3fb8aa3b0b0b7820 */ /* 0x000fe20000400000 */
[--C-:B------:R-:W-:Y:S01]  /*40d0*/  FFMA R12, R12, UR5, -R156.reuse ;  /* 0x000000050c0c7c23 */ /* 0x100fe2000800089c */
[--C-:B------:R-:W-:Y:S01]  /*40e0*/  FFMA R13, R13, UR5, -R156.reuse ;  /* 0x000000050d0d7c23 */ /* 0x100fe2000800089c */
[--C-:B------:R-:W-:Y:S01]  /*40f0*/  FFMA R14, R14, UR5, -R156.reuse ;  /* 0x000000050e0e7c23 */ /* 0x100fe2000800089c */
[--C-:B------:R-:W-:Y:S01]  /*4100*/  FFMA R15, R15, UR5, -R156.reuse ;  /* 0x000000050f0f7c23 */ /* 0x100fe2000800089c */
[----:B------:R-:W-:Y:S01]  /*4110*/  FMUL R12, R12, 1.4426950216293334961 ;  /* 0x3fb8aa3b0c0c7820 */ /* 0x000fe20000400000 */
[----:B------:R-:W-:Y:S01]  /*4120*/  FMUL R13, R13, 1.4426950216293334961 ;  /* 0x3fb8aa3b0d0d7820 */ /* 0x000fe20000400000 */
[----:B------:R-:W2:Y:S01]  /*4130*/  MUFU.EX2 R6, R6 ;  /* 0x0000000600067308 */ /* 0x000ea20000000800 */
[----:B------:R-:W-:Y:S01]  /*4140*/  FMUL R14, R14, 1.4426950216293334961 ;  /* 0x3fb8aa3b0e0e7820 */ /* 0x000fe20000400000 */
[----:B------:R-:W-:Y:S01]  /*4150*/  FMUL R15, R15, 1.4426950216293334961 ;  /* 0x3fb8aa3b0f0f7820 */ /* 0x000fe20000400000 */
[--C-:B------:R-:W-:Y:S01]  /*4160*/  FFMA R16, R16, UR5, -R156.reuse ;  /* 0x0000000510107c23 */ /* 0x100fe2000800089c */
[--C-:B------:R-:W-:Y:S01]  /*4170*/  FFMA R17, R17, UR5, -R156.reuse ;  /* 0x0000000511117c23 */ /* 0x100fe2000800089c */
[--C-:B------:R-:W-:Y:S01]  /*4180*/  FFMA R18, R18, UR5, -R156.reuse ;  /* 0x0000000512127c23 */ /* 0x100fe2000800089c */
[----:B------:R-:W-:Y:S01]  /*4190*/  FFMA R19, R19, UR5, -R156 ;  /* 0x0000000513137c23 */ /* 0x000fe2000800089c */
[----:B------:R-:W-:Y:S01]  /*41a0*/  FMUL R16, R16, 1.4426950216293334961 ;  /* 0x3fb8aa3b10107820 */ /* 0x000fe20000400000 */
[----:B------:R-:W1:Y:S01]  /*41b0*/  MUFU.EX2 R65, R7 ;  /* 0x0000000700417308 */ /* 0x000e620000000800 */
[----:B0-----:R-:W-:Y:S01]  /*41c0*/  FADD R5, R3, R206 ;  /* 0x000000ce03057221 */ /* 0x001fe20000000000 */
[----:B------:R-:W-:Y:S01]  /*41d0*/  FMUL R17, R17, 1.4426950216293334961 ;  /* 0x3fb8aa3b11117820 */ /* 0x000fe20000400000 */
[----:B------:R-:W-:Y:S01]  /*41e0*/  FMUL R18, R18, 1.4426950216293334961 ;  /* 0x3fb8aa3b12127820 */ /* 0x000fe20000400000 */
[----:B------:R-:W-:Y:S01]  /*41f0*/  FMUL R19, R19, 1.4426950216293334961 ;  /* 0x3fb8aa3b13137820 */ /* 0x000fe20000400000 */
[--C-:B------:R-:W-:Y:S01]  /*4200*/  FFMA R20, R20, UR5, -R156.reuse ;  /* 0x0000000514147c23 */ /* 0x100fe2000800089c */
[--C-:B------:R-:W-:Y:S01]  /*4210*/  FFMA R21, R21, UR5, -R156.reuse ;  /* 0x0000000515157c23 */ /* 0x100fe2000800089c */
[--C-:B------:R-:W-:Y:S01]  /*4220*/  FFMA R22, R22, UR5, -R156.reuse ;  /* 0x0000000516167c23 */ /* 0x100fe2000800089c */
[----:B------:R-:W0:Y:S01]  /*4230*/  MUFU.EX2 R252, R8 ;  /* 0x0000000800fc7308 */ /* 0x000e220000000800 */
[----:B--2---:R-:W-:Y:S01]  /*4240*/  FADD R4, R6, R5 ;  /* 0x0000000506047221 */ /* 0x004fe20000000000 */
[----:B------:R-:W-:Y:S01]  /*4250*/  FMUL R20, R20, 1.4426950216293334961 ;  /* 0x3fb8aa3b14147820 */ /* 0x000fe20000400000 */
[----:B------:R-:W-:Y:S01]  /*4260*/  FMUL R21, R21, 1.4426950216293334961 ;  /* 0x3fb8aa3b15157820 */ /* 0x000fe20000400000 */
[----:B------:R-:W-:Y:S01]  /*4270*/  FMUL R22, R22, 1.4426950216293334961 ;  /* 0x3fb8aa3b16167820 */ /* 0x000fe20000400000 */
[--C-:B------:R-:W-:Y:S01]  /*4280*/  FFMA R23, R23, UR5, -R156.reuse ;  /* 0x0000000517177c23 */ /* 0x100fe2000800089c */
[--C-:B------:R-:W-:Y:S01]  /*4290*/  FFMA R24, R24, UR5, -R156.reuse ;  /* 0x0000000518187c23 */ /* 0x100fe2000800089c */
[----:B------:R-:W-:Y:S01]  /*42a0*/  FFMA R25, R25, UR5, -R156 ;  /* 0x0000000519197c23 */ /* 0x000fe2000800089c */
[----:B------:R2:W3:Y:S01]  /*42b0*/  MUFU.EX2 R2, R9 ;  /* 0x0000000900027308 */ /* 0x0004e20000000800 */
[----:B-1----:R-:W-:Y:S01]  /*42c0*/  FADD R4, R65, R4 ;  /* 0x0000000441047221 */ /* 0x002fe20000000000 */
[--C-:B------:R-:W-:Y:S01]  /*42d0*/  FFMA R26, R26, UR5, -R156.reuse ;  /* 0x000000051a1a7c23 */ /* 0x100fe2000800089c */
[--C-:B------:R-:W-:Y:S01]  /*42e0*/  FFMA R27, R27, UR5, -R156.reuse ;  /* 0x000000051b1b7c23 */ /* 0x100fe2000800089c */
[--C-:B------:R-:W-:Y:S01]  /*42f0*/  FFMA R186, R34, UR5, -R156.reuse ;  /* 0x0000000522ba7c23 */ /* 0x100fe2000800089c */
[----:B------:R-:W-:Y:S01]  /*4300*/  FFMA R63, R35, UR5, -R156 ;  /* 0x00000005233f7c23 */ /* 0x000fe2000800089c */
[----:B------:R-:W-:Y:S01]  /*4310*/  F2FP.SATFINITE.E4M3.F32.PACK_AB_MERGE_C R65, R65, R6, RZ ;  /* 0x000000064141723e */ /* 0x000fe200048070ff */
[----:B------:R-:W-:Y:S01]  /*4320*/  FMUL R23, R23, 1.4426950216293334961 ;  /* 0x3fb8aa3b17177820 */ /* 0x000fe20000400000 */
[----:B------:R-:W1:Y:S01]  /*4330*/  MUFU.EX2 R10, R10 ;  /* 0x0000000a000a7308 */ /* 0x000e620000000800 */
[----:B0-----:R-:W-:Y:S01]  /*4340*/  FADD R4, R252, R4 ;  /* 0x00000004fc047221 */ /* 0x001fe20000000000 */
[----:B--2---:R-:W-:Y:S01]  /*4350*/  FFMA R9, R32, UR5, -R156 ;  /* 0x0000000520097c23 */ /* 0x004fe2000800089c */
[----:B------:R-:W-:Y:S01]  /*4360*/  FMUL R24, R24, 1.4426950216293334961 ;  /* 0x3fb8aa3b18187820 */ /* 0x000fe20000400000 */
[----:B------:R-:W0:Y:S01]  /*4370*/  LDC R35, c[0x0][0x3d8] ;  /* 0x0000f600ff237b82 */ /* 0x000e220000000800 */
[----:B------:R-:W-:Y:S01]  /*4380*/  FMUL R25, R25, 1.4426950216293334961 ;  /* 0x3fb8aa3b19197820 */ /* 0x000fe20000400000 */
[----:B------:R-:W-:Y:S01]  /*4390*/  FMUL R26, R26, 1.4426950216293334961 ;  /* 0x3fb8aa3b1a1a7820 */ /* 0x000fe20000400000 */
[----:B------:R-:W-:Y:S01]  /*43a0*/  FMUL R27, R27, 1.4426950216293334961 ;  /* 0x3fb8aa3b1b1b7820 */ /* 0x000fe20000400000 */
[----:B------:R-:W2:Y:S01]  /*43b0*/  MUFU.EX2 R11, R11 ;  /* 0x0000000b000b7308 */ /* 0x000ea20000000800 */
[----:B---3--:R-:W-:-:S03]  /*43c0*/  FADD R5, R2, R4 ;  /* 0x0000000402057221 */ /* 0x008fc60000000000 */
[----:B------:R-:W3:Y:S04]  /*43d0*/  LDC R72, c[0x0][0x3d8] ;  /* 0x0000f600ff487b82 */ /* 0x000ee80000000800 */
[----:B------:R-:W4:Y:S01]  /*43e0*/  MUFU.EX2 R207, R12 ;  /* 0x0000000c00cf7308 */ /* 0x000f220000000800 */
[----:B-1----:R-:W-:Y:S01]  /*43f0*/  FADD R4, R10, R5 ;  /* 0x000000050a047221 */ /* 0x002fe20000000000 */
[----:B------:R-:W-:Y:S02]  /*4400*/  FFMA R5, R28, UR5, -R156 ;  /* 0x000000051c057c23 */ /* 0x000fe4000800089c */
[----:B------:R-:W1:Y:S04]  /*4410*/  LDC R60, c[0x0][0x3d8] ;  /* 0x0000f600ff3c7b82 */ /* 0x000e680000000800 */
[----:B------:R4:W-:Y:S01]  /*4420*/  MUFU.EX2 R79, R13 ;  /* 0x0000000d004f7308 */ /* 0x0009e20000000800 */
[----:B--2---:R-:W-:Y:S01]  /*4430*/  FADD R7, R11, R4 ;  /* 0x000000040b077221 */ /* 0x004fe20000000000 */
[--C-:B------:R-:W-:Y:S01]  /*4440*/  FFMA R4, R29, UR5, -R156.reuse ;  /* 0x000000051d047c23 */ /* 0x100fe2000800089c */
[----:B------:R-:W-:Y:S01]  /*4450*/  F2FP.SATFINITE.E4M3.F32.PACK_AB_MERGE_C R64, R11, R10, RZ ;  /* 0x0000000a0b40723e */ /* 0x000fe200048070ff */
[----:B------:R-:W2:Y:S04]  /*4460*/  LDC R29, c[0x0][0x3d8] ;  /* 0x0000f600ff1d7b82 */ /* 0x000ea80000000800 */
[----:B------:R-:W-:Y:S01]  /*4470*/  MUFU.EX2 R14, R14 ;  /* 0x0000000e000e7308 */ /* 0x000fe20000000800 */
[----:B----4-:R-:W-:Y:S01]  /*4480*/  FADD R8, R207, R7 ;  /* 0x00000007cf087221 */ /* 0x010fe20000000000 */
[--C-:B------:R-:W-:Y:S01]  /*4490*/  FFMA R7, R31, UR5, -R156.reuse ;  /* 0x000000051f077c23 */ /* 0x100fe2000800089c */
[----:B------:R-:W-:Y:S01]  /*44a0*/  FFMA R13, R30, UR5, -R156 ;  /* 0x000000051e0d7c23 */ /* 0x000fe2000800089c */
[----:B------:R-:W4:Y:S04]  /*44b0*/  LDC R31, c[0x0][0x3d8] ;  /* 0x0000f600ff1f7b82 */ /* 0x000f280000000800 */
[----:B------:R-:W0:Y:S04]  /*44c0*/  MUFU.EX2 R15, R15 ;  /* 0x0000000f000f7308 */ /* 0x000e280000000800 */
[----:B------:R-:W1:Y:S04]  /*44d0*/  LDC R30, c[0x0][0x3d8] ;  /* 0x0000f600ff1e7b82 */ /* 0x000e680000000800 */
[----:B------:R-:W2:Y:S04]  /*44e0*/  MUFU.EX2 R84, R16 ;  /* 0x0000001000547308 */ /* 0x000ea80000000800 */
[----:B------:R-:W1:Y:S04]  /*44f0*/  LDC R62, c[0x0][0x3d8] ;  /* 0x0000f600ff3e7b82 */ /* 0x000e680000000800 */
[----:B------:R3:W2:Y:S01]  /*4500*/  MUFU.EX2 R85, R17 ;  /* 0x0000001100557308 */ /* 0x0006a20000000800 */
[----:B0-----:R-:W-:-:S03]  /*4510*/  F2FP.SATFINITE.E4M3.F32.PACK_AB_MERGE_C R66, R15, R14, RZ ;  /* 0x0000000e0f42723e */ /* 0x001fc600048070ff */
[----:B------:R-:W0:Y:S04]  /*4520*/  LDC R78, c[0x0][0x3d8] ;  /* 0x0000f600ff4e7b82 */ /* 0x000e280000000800 */
[----:B------:R-:W4:Y:S01]  /*4530*/  MUFU.EX2 R18, R18 ;  /* 0x0000001200127308 */ /* 0x000f220000000800 */
[----:B---3--:R-:W-:Y:S01]  /*4540*/  FADD R17, R79, R8 ;  /* 0x000000084f117221 */ /* 0x008fe20000000000 */
[----:B------:R-:W-:Y:S01]  /*4550*/  FFMA R8, R33, UR5, -R156 ;  /* 0x0000000521087c23 */ /* 0x000fe2000800089c */
[----:B------:R-:W3:Y:S01]  /*4560*/  LDCU.64 UR4, c[0x0][0x3d0] ;  /* 0x00007a00ff0477ac */ /* 0x000ee20008000a00 */
[----:B------:R-:W0:Y:S01]  /*4570*/  LDC R33, c[0x0][0x3d8] ;  /* 0x0000f600ff217b82 */ /* 0x000e220000000800 */
[----:B------:R-:W-:Y:S01]  /*4580*/  FADD R12, R14, R17 ;  /* 0x000000110e0c7221 */ /* 0x000fe20000000000 */
[----:B------:R-:W-:-:S02]  /*4590*/  IMAD R17, R36, R38, RZ ;  /* 0x0000002624117224 */ /* 0x000fc400078e02ff */
[----:B------:R-:W3:Y:S01]  /*45a0*/  MUFU.EX2 R19, R19 ;  /* 0x0000001300137308 */ /* 0x000ee20000000800 */
[----:B------:R-:W-:Y:S01]  /*45b0*/  FADD R12, R15, R12 ;  /* 0x0000000c0f0c7221 */ /* 0x000fe20000000000 */
[----:B------:R-:W-:Y:S02]  /*45c0*/  IMAD R43, R38, 0x2, R17 ;  /* 0x00000002262b7824 */ /* 0x000fe400078e0211 */
[----:B------:R-:W0:Y:S01]  /*45d0*/  LDC R14, c[0x0][0x3d8] ;  /* 0x0000f600ff0e7b82 */ /* 0x000e220000000800 */
[----:B--2---:R-:W-:Y:S01]  /*45e0*/  FADD R12, R84, R12 ;  /* 0x0000000c540c7221 */ /* 0x004fe20000000000 */
[----:B------:R-:W-:Y:S02]  /*45f0*/  IMAD R47, R38, 0x2, R43 ;  /* 0x00000002262f7824 */ /* 0x000fe400078e022b */
[----:B------:R-:W2:Y:S01]  /*4600*/  MUFU.EX2 R86, R20 ;  /* 0x0000001400567308 */ /* 0x000ea20000000800 */
[----:B------:R-:W-:Y:S01]  /*4610*/  FADD R11, R85, R12 ;  /* 0x0000000c550b7221 */ /* 0x000fe20000000000 */
[----:B------:R-:W-:-:S02]  /*4620*/  IMAD R42, R42, 0x2, R47 ;  /* 0x000000022a2a7824 */ /* 0x000fc400078e022f */
[----:B------:R-:W0:Y:S01]  /*4630*/  LDC R12, c[0x0][0x3d8] ;  /* 0x0000f600ff0c7b82 */ /* 0x000e220000000800 */
[----:B----4-:R-:W-:Y:S01]  /*4640*/  FADD R6, R18, R11 ;  /* 0x0000000b12067221 */ /* 0x010fe20000000000 */
[----:B---3--:R-:W-:Y:S01]  /*4650*/  IMAD R15, R0, UR5, RZ ;  /* 0x00000005000f7c24 */ /* 0x008fe2000f8e02ff */
[----:B------:R-:W-:Y:S01]  /*4660*/  UIMAD UR4, UR13, UR4, URZ ;  /* 0x000000040d0472a4 */ /* 0x000fe2000f8e02ff */
[----:B------:R3:W4:Y:S01]  /*4670*/  MUFU.EX2 R189, R21 ;  /* 0x0000001500bd7308 */ /* 0x0007220000000800 */
[C---:B------:R-:W-:Y:S01]  /*4680*/  F2FP.SATFINITE.E4M3.F32.PACK_AB_MERGE_C R67, R19.reuse, R18, RZ ;  /* 0x000000121343723e */ /* 0x040fe200048070ff */
[----:B------:R-:W-:Y:S01]  /*4690*/  FADD R6, R19, R6 ;  /* 0x0000000613067221 */ /* 0x000fe20000000000 */
[----:B------:R-:W-:Y:S01]  /*46a0*/  USHF.R.S32.HI UR5, URZ, 0x1f, UR4 ;  /* 0x0000001fff057899 */ /* 0x000fe20008011404 */
[----:B------:R-:W1:Y:S04]  /*46b0*/  LDC.64 R10, c[0x0][0x390] ;  /* 0x0000e400ff0a7b82 */ /* 0x000e680000000a00 */
[----:B------:R-:W0:Y:S01]  /*46c0*/  MUFU.EX2 R22, R22 ;  /* 0x0000001600167308 */ /* 0x000e220000000800 */
[----:B---3--:R-:W-:-:S02]  /*46d0*/  IMAD R21, R29, 0x2, R42 ;  /* 0x000000021d157824 */ /* 0x008fc400078e022a */
[----:B--2---:R-:W-:Y:S01]  /*46e0*/  FADD R6, R86, R6 ;  /* 0x0000000656067221 */ /* 0x004fe20000000000 */
[----:B------:R-:W2:Y:S04]  /*46f0*/  LDC R18, c[0x0][0x3d8] ;  /* 0x0000f600ff127b82 */ /* 0x000ea80000000800 */
[----:B------:R3:W0:Y:S01]  /*4700*/  MUFU.EX2 R19, R23 ;  /* 0x0000001700137308 */ /* 0x0006220000000800 */
[----:B----4-:R-:W-:Y:S01]  /*4710*/  FADD R29, R189, R6 ;  /* 0x00000006bd1d7221 */ /* 0x010fe20000000000 */
[----:B0-----:R-:W-:Y:S02]  /*4720*/  IMAD R59, R12, 0x2, R21 ;  /* 0x000000020c3b7824 */ /* 0x001fe400078e0215 */
[----:B------:R-:W0:Y:S04]  /*4730*/  LDC R20, c[0x0][0x3d8] ;  /* 0x0000f600ff147b82 */ /* 0x000e280000000800 */
[----:B------:R-:W4:Y:S01]  /*4740*/  MUFU.EX2 R188, R24 ;  /* 0x0000001800bc7308 */ /* 0x000f220000000800 */
[----:B------:R-:W-:-:S02]  /*4750*/  IMAD R50, R50, 0x2, R59 ;  /* 0x0000000232327824 */ /* 0x000fc400078e023b */
[----:B------:R-:W-:Y:S01]  /*4760*/  FADD R0, R22, R29 ;  /* 0x0000001d16007221 */ /* 0x000fe20000000000 */
[----:B-1----:R-:W-:Y:S01]  /*4770*/  IADD3 R70, P4, P5, R15, UR4, R10 ;  /* 0x000000040f467c10 */ /* 0x002fe2000fd9e00a */
[----:B---3--:R-:W-:Y:S01]  /*4780*/  IMAD R23, R31, 0x4, R50 ;  /* 0x000000041f177824 */ /* 0x008fe200078e0232 */
[----:B------:R-:W1:Y:S02]  /*4790*/  LDC R12, c[0x0][0x3d8] ;  /* 0x0000f600ff0c7b82 */ /* 0x000e640000000800 */
[----:B------:R3:W2:Y:S01]  /*47a0*/  MUFU.EX2 R187, R25 ;  /* 0x0000001900bb7308 */ /* 0x0006a20000000800 */
[----:B------:R-:W-:Y:S01]  /*47b0*/  IMAD R45, R14, 0x2, R23 ;  /* 0x000000020e2d7824 */ /* 0x000fe200078e0217 */
[----:B------:R-:W-:-:S06]  /*47c0*/  F2FP.SATFINITE.E4M3.F32.PACK_AB_MERGE_C R184, R19, R22, RZ ;  /* 0x0000001613b8723e */ /* 0x000fcc00048070ff */
[----:B------:R-:W2:Y:S01]  /*47d0*/  MUFU.EX2 R26, R26 ;  /* 0x0000001a001a7308 */ /* 0x000ea20000000800 */
[----:B---3--:R-:W-:Y:S01]  /*47e0*/  FADD R25, R19, R0 ;  /* 0x0000000013197221 */ /* 0x008fe20000000000 */
[----:B------:R-:W-:Y:S01]  /*47f0*/  IMAD R56, R56, 0x2, R45 ;  /* 0x0000000238387824 */ /* 0x000fe200078e022d */
[----:B------:R-:W-:Y:S01]  /*4800*/  SHF.R.S32.HI R0, RZ, 0x1f, R15 ;  /* 0x0000001fff007819 */ /* 0x000fe2000001140f */
[----:B------:R-:W3:Y:S01]  /*4810*/  LDC R29, c[0x0][0x3d8] ;  /* 0x0000f600ff1d7b82 */ /* 0x000ee20000000800 */
[----:B----4-:R-:W-:Y:S01]  /*4820*/  FADD R6, R188, R25 ;  /* 0x00000019bc067221 */ /* 0x010fe20000000000 */
[----:B------:R-:W-:Y:S01]  /*4830*/  IMAD R40, R33, 0x2, R56 ;  /* 0x0000000221287824 */ /* 0x000fe200078e0238 */
[----:B------:R-:W-:Y:S01]  /*4840*/  IADD3.X R0, PT, PT, R0, UR5, R11, P4, P5 ;  /* 0x0000000500007c10 */ /* 0x000fe2000a7ea40b */
[----:B------:R-:W4:Y:S01]  /*4850*/  MUFU.EX2 R27, R27 ;  /* 0x0000001b001b7308 */ /* 0x000f220000000800 */
[----:B--2---:R-:W-:Y:S01]  /*4860*/  FADD R15, R187, R6 ;  /* 0x00000006bb0f7221 */ /* 0x004fe20000000000 */
[----:B------:R-:W-:Y:S01]  /*4870*/  IMAD R11, R35, 0x2, R40 ;  /* 0x00000002230b7824 */ /* 0x000fe200078e0228 */
[C---:B------:R-:W-:Y:S01]  /*4880*/  IADD3 R204, P4, PT, R17.reuse, R70, RZ ;  /* 0x0000004611cc7210 */ /* 0x040fe20007f9e0ff */
[----:B------:R-:W2:Y:S01]  /*4890*/  LDC R25, c[0x0][0x3d8] ;  /* 0x0000f600ff197b82 */ /* 0x000ea20000000800 */
[----:B------:R-:W-:Y:S01]  /*48a0*/  PRMT R19, RZ, 0x7610, R19 ;  /* 0x00007610ff137816 */ /* 0x000fe20000000013 */
[----:B------:R-:W-:Y:S01]  /*48b0*/  IMAD R46, R46, 0x2, R11 ;  /* 0x000000022e2e7824 */ /* 0x000fe200078e020b */
[----:B------:R-:W-:-:S02]  /*48c0*/  LEA.HI.X.SX32 R205, R17, R0, 0x1, P4 ;  /* 0x0000000011cd7211 */ /* 0x000fc400020f0eff */
[----:B------:R-:W-:Y:S01]  /*48d0*/  PRMT R16, RZ, 0x7610, R16 ;  /* 0x00007610ff107816 */ /* 0x000fe20000000010 */
[----:B------:R-:W-:Y:S01]  /*48e0*/  FADD R44, R26, R15 ;  /* 0x0000000f1a2c7221 */ /* 0x000fe20000000000 */
[----:B------:R-:W-:Y:S01]  /*48f0*/  IMAD R55, R55, 0x2, R46 ;  /* 0x0000000237377824 */ /* 0x000fe200078e022e */
[----:B------:R-:W0:Y:S01]  /*4900*/  LDC R31, c[0x0][0x3d8] ;  /* 0x0000f600ff1f7b82 */ /* 0x000e220000000800 */
[----:B------:R-:W-:Y:S01]  /*4910*/  PRMT R28, RZ, 0x7610, R28 ;  /* 0x00007610ff1c7816 */ /* 0x000fe2000000001c */
[----:B------:R-:W3:Y:S01]  /*4920*/  @P2 LDG.E.U8 R19, desc[UR30][R204.64] ;  /* 0x0000001ecc132981 */ /* 0x000ee2000c1e1100 */
[----:B-1----:R-:W-:Y:S01]  /*4930*/  IMAD R17, R12, 0x4, R55 ;  /* 0x000000040c117824 */ /* 0x002fe200078e0237 */
[----:B------:R-:W-:Y:S01]  /*4940*/  PRMT R32, RZ, 0x7610, R32 ;  /* 0x00007610ff207816 */ /* 0x000fe20000000020 */
[C---:B----4-:R-:W-:Y:S01]  /*4950*/  FADD R44, R27.reuse, R44 ;  /* 0x0000002c1b2c7221 */ /* 0x050fe20000000000 */
[----:B------:R-:W-:Y:S01]  /*4960*/  F2FP.SATFINITE.E4M3.F32.PACK_AB_MERGE_C R157, R27, R26, RZ ;  /* 0x0000001a1b9d723e */ /* 0x000fe200048070ff */
[----:B------:R-:W-:Y:S01]  /*4970*/  IMAD R58, R58, 0x2, R17 ;  /* 0x000000023a3a7824 */ /* 0x000fe200078e0211 */
[----:B------:R-:W1:Y:S01]  /*4980*/  LDC R27, c[0x0][0x3d8] ;  /* 0x0000f600ff1b7b82 */ /* 0x000e620000000800 */
[----:B------:R-:W-:Y:S01]  /*4990*/  IADD3 R196, P4, PT, R21, R70, RZ ;  /* 0x0000004615c47210 */ /* 0x000fe20007f9e0ff */
[----:B------:R-:W-:Y:S01]  /*49a0*/  FMUL R191, R5, 1.4426950216293334961 ;  /* 0x3fb8aa3b05bf7820 */ /* 0x000fe20000400000 */
[----:B------:R-:W-:Y:S01]  /*49b0*/  FMUL R190, R4, 1.4426950216293334961 ;  /* 0x3fb8aa3b04be7820 */ /* 0x000fe20000400000 */
[----:B------:R-:W-:Y:S01]  /*49c0*/  FMUL R185, R13, 1.4426950216293334961 ;  /* 0x3fb8aa3b0db97820 */ /* 0x000fe20000400000 */
[----:B------:R-:W-:Y:S01]  /*49d0*/  FMUL R249, R9, 1.4426950216293334961 ;  /* 0x3fb8aa3b09f97820 */ /* 0x000fe20000400000 */
[----:B------:R-:W-:Y:S01]  /*49e0*/  FMUL R248, R8, 1.4426950216293334961 ;  /* 0x3fb8aa3b08f87820 */ /* 0x000fe20000400000 */
[----:B------:R-:W4:Y:S01]  /*49f0*/  LDCU UR4, c[0x0][0x3d8] ;  /* 0x00007b00ff0477ac */ /* 0x000f220008000800 */
[----:B------:R-:W3:Y:S01]  /*4a00*/  LDC R6, c[0x0][0x3d8] ;  /* 0x0000f600ff067b82 */ /* 0x000ee20000000800 */
[----:B--2---:R-:W-:-:S07]  /*4a10*/  IMAD R36, R25, 0x2, R58 ;  /* 0x0000000219247824 */ /* 0x004fce00078e023a */
[----:B------:R-:W2:Y:S01]  /*4a20*/  LDC R10, c[0x0][0x3d8] ;  /* 0x0000f600ff0a7b82 */ /* 0x000ea20000000800 */
[----:B---3--:R-:W-:Y:S01]  /*4a30*/  IMAD R34, R29, 0x2, R36 ;  /* 0x000000021d227824 */ /* 0x008fe200078e0224 */
[----:B------:R-:W-:Y:S01]  /*4a40*/  LEA.HI.X.SX32 R197, R21, R0, 0x1, P4 ;  /* 0x0000000015c57211 */ /* 0x000fe200020f0eff */
[----:B------:R-:W3:Y:S05]  /*4a50*/  LDCU UR5, c[0x0][0x3d8] ;  /* 0x00007b00ff0577ac */ /* 0x000eea0008000800 */
[----:B------:R-:W4:Y:S01]  /*4a60*/  LDC R12, c[0x0][0x3d8] ;  /* 0x0000f600ff0c7b82 */ /* 0x000f220000000800 */
[----:B0-----:R-:W-:-:S07]  /*4a70*/  IMAD R21, R31, 0x2, R34 ;  /* 0x000000021f157824 */ /* 0x001fce00078e0222 */
[----:B------:R-:W0:Y:S01]  /*4a80*/  LDC R26, c[0x0][0x3d8] ;  /* 0x0000f600ff1a7b82 */ /* 0x000e220000000800 */
[----:B------:R-:W-:-:S07]  /*4a90*/  IMAD R48, R48, 0x2, R21 ;  /* 0x0000000230307824 */ /* 0x000fce00078e0215 */
[----:B------:R-:W0:Y:S01]  /*4aa0*/  LDC R33, c[0x0][0x3d8] ;  /* 0x0000f600ff217b82 */ /* 0x000e220000000800 */
[----:B-1----:R-:W-:Y:S01]  /*4ab0*/  IMAD R29, R27, 0x2, R48 ;  /* 0x000000021b1d7824 */ /* 0x002fe200078e0230 */
[C---:B------:R-:W-:Y:S01]  /*4ac0*/  IADD3 R180, P4, PT, R23.reuse, R70, RZ ;  /* 0x0000004617b47210 */ /* 0x040fe20007f9e0ff */
[----:B------:R-:W3:Y:S02]  /*4ad0*/  @P2 LDG.E.U8 R16, desc[UR30][R196.64] ;  /* 0x0000001ec4102981 */ /* 0x000ee4000c1e1100 */
[----:B------:R-:W-:Y:S01]  /*4ae0*/  IMAD R31, R6, 0x4, R29 ;  /* 0x00000004061f7824 */ /* 0x000fe200078e021d */
[----:B------:R-:W-:Y:S02]  /*4af0*/  LEA.HI.X.SX32 R181, R23, R0, 0x1, P4 ;  /* 0x0000000017b57211 */ /* 0x000fe400020f0eff */
[----:B------:R-:W1:Y:S01]  /*4b00*/  LDC R24, c[0x0][0x3d8] ;  /* 0x0000f600ff187b82 */ /* 0x000e620000000800 */
[----:B--2---:R-:W-:Y:S01]  /*4b10*/  IMAD R49, R10, 0x2, R31 ;  /* 0x000000020a317824 */ /* 0x004fe200078e021f */
[----:B------:R-:W-:-:S03]  /*4b20*/  IADD3 R172, P4, PT, R11, R70, RZ ;  /* 0x000000460bac7210 */ /* 0x000fc60007f9e0ff */
[----:B----4-:R-:W-:Y:S01]  /*4b30*/  IMAD R25, R12, 0x2, R49 ;  /* 0x000000020c197824 */ /* 0x010fe200078e0231 */
[----:B------:R-:W-:Y:S02]  /*4b40*/  LEA.HI.X.SX32 R173, R11, R0, 0x1, P4 ;  /* 0x000000000bad7211 */ /* 0x000fe400020f0eff */
[----:B------:R-:W2:Y:S01]  /*4b50*/  LDC R6, c[0x0][0x3d8] ;  /* 0x0000f600ff067b82 */ /* 0x000ea20000000800 */
[----:B------:R-:W-:Y:S01]  /*4b60*/  IADD3 R164, P4, PT, R17, R70, RZ ;  /* 0x0000004611a47210 */ /* 0x000fe20007f9e0ff */
[----:B0-----:R-:W-:-:S03]  /*4b70*/  IMAD R26, R26, 0x2, R25 ;  /* 0x000000021a1a7824 */ /* 0x001fc600078e0219 */
[----:B------:R-:W-:-:S03]  /*4b80*/  LEA.HI.X.SX32 R165, R17, R0, 0x1, P4 ;  /* 0x0000000011a57211 */ /* 0x000fc600020f0eff */
[----:B------:R-:W0:Y:S01]  /*4b90*/  LDC R17, c[0x0][0x3d8] ;  /* 0x0000f600ff117b82 */ /* 0x000e220000000800 */
[----:B------:R-:W-:Y:S01]  /*4ba0*/  IMAD R11, R33, 0x2, R26 ;  /* 0x00000002210b7824 */ /* 0x000fe200078e021a */
[----:B------:R-:W-:-:S03]  /*4bb0*/  IADD3 R154, P4, PT, R21, R70, RZ ;  /* 0x00000046159a7210 */ /* 0x000fc60007f9e0ff */
[----:B------:R-:W-:-:S03]  /*4bc0*/  IMAD R51, R18, 0x2, R11 ;  /* 0x0000000212337824 */ /* 0x000fc600078e020b */
[----:B------:R-:W4:Y:S01]  /*4bd0*/  LDC R10, c[0x0][0x3d8] ;  /* 0x0000f600ff0a7b82 */ /* 0x000f220000000800 */
[----:B------:R-:W-:Y:S01]  /*4be0*/  IMAD R23, R20, 0x2, R51 ;  /* 0x0000000214177824 */ /* 0x000fe200078e0233 */
[----:B------:R-:W-:-:S03]  /*4bf0*/  LEA.HI.X.SX32 R155, R21, R0, 0x1, P4 ;  /* 0x00000000159b7211 */ /* 0x000fc600020f0eff */
[----:B-1----:R-:W-:-:S03]  /*4c00*/  IMAD R21, R24, 0x4, R23 ;  /* 0x0000000418157824 */ /* 0x002fc600078e0217 */
[----:B------:R-:W1:Y:S01]  /*4c10*/  LDC R35, c[0x0][0x3d8] ;  /* 0x0000f600ff237b82 */ /* 0x000e620000000800 */
[----:B--2---:R-:W-:-:S04]  /*4c20*/  IMAD R57, R6, 0x2, R21 ;  /* 0x0000000206397824 */ /* 0x004fc800078e0215 */
[----:B------:R-:W-:Y:S01]  /*4c30*/  IMAD R24, R30, 0x2, R57 ;  /* 0x000000021e187824 */ /* 0x000fe200078e0239 */
[----:B------:R-:W-:Y:S02]  /*4c40*/  IADD3 R146, P4, PT, R31, R70, RZ ;  /* 0x000000461f927210 */ /* 0x000fe40007f9e0ff */
[----:B------:R-:W2:Y:S01]  /*4c50*/  LDC R6, c[0x0][0x3d8] ;  /* 0x0000f600ff067b82 */ /* 0x000ea20000000800 */
[----:B0-----:R-:W-:Y:S01]  /*4c60*/  IMAD R17, R17, 0x2, R24 ;  /* 0x0000000211117824 */ /* 0x001fe200078e0218 */
[----:B------:R-:W-:Y:S02]  /*4c70*/  LEA.HI.X.SX32 R147, R31, R0, 0x1, P4 ;  /* 0x000000001f937211 */ /* 0x000fe400020f0eff */
[C---:B------:R-:W-:Y:S01]  /*4c80*/  IADD3 R138, P4, PT, R11.reuse, R70, RZ ;  /* 0x000000460b8a7210 */ /* 0x040fe20007f9e0ff */
[----:B----4-:R-:W-:Y:S01]  /*4c90*/  IMAD R33, R10, 0x2, R17 ;  /* 0x000000020a217824 */ /* 0x010fe200078e0211 */
[----:B------:R-:W-:Y:S02]  /*4ca0*/  PRMT R15, RZ, 0x7610, R15 ;  /* 0x00007610ff0f7816 */ /* 0x000fe4000000000f */
[----:B------:R-:W0:Y:S01]  /*4cb0*/  LDC R38, c[0x0][0x3d8] ;  /* 0x0000f600ff267b82 */ /* 0x000e220000000800 */
[----:B------:R-:W-:Y:S01]  /*4cc0*/  PRMT R14, RZ, 0x7610, R14 ;  /* 0x00007610ff0e7816 */ /* 0x000fe2000000000e */
[----:B------:R-:W-:Y:S01]  /*4cd0*/  IMAD R52, R52, 0x2, R33 ;  /* 0x0000000234347824 */ /* 0x000fe200078e0221 */
[----:B------:R-:W-:Y:S01]  /*4ce0*/  LEA.HI.X.SX32 R139, R11, R0, 0x1, P4 ;  /* 0x000000000b8b7211 */ /* 0x000fe200020f0eff */
[----:B------:R-:W4:Y:S01]  /*4cf0*/  @P2 LDG.E.U8 R28, desc[UR30][R146.64] ;  /* 0x0000001e921c2981 */ /* 0x000f22000c1e1100 */
[----:B------:R-:W-:Y:S01]  /*4d00*/  IADD3 R130, P4, PT, R21, R70, RZ ;  /* 0x0000004615827210 */ /* 0x000fe20007f9e0ff */
[----:B-1----:R-:W-:Y:S01]  /*4d10*/  IMAD R18, R35, 0x2, R52 ;  /* 0x0000000223127824 */ /* 0x002fe200078e0234 */
[----:B------:R-:W-:Y:S01]  /*4d20*/  PRMT R22, RZ, 0x7610, R22 ;  /* 0x00007610ff167816 */ /* 0x000fe20000000016 */
[----:B------:R-:W4:Y:S01]  /*4d30*/  @P2 LDG.E.U8 R15, desc[UR30][R180.64] ;  /* 0x0000001eb40f2981 */ /* 0x000f22000c1e1100 */
[----:B------:R-:W-:Y:S01]  /*4d40*/  PRMT R27, RZ, 0x7610, R27 ;  /* 0x00007610ff1b7816 */ /* 0x000fe2000000001b */
[----:B------:R-:W1:Y:S01]  /*4d50*/  LDC R10, c[0x0][0x3d8] ;  /* 0x0000f600ff0a7b82 */ /* 0x000e620000000800 */
[----:B------:R-:W-:Y:S01]  /*4d60*/  PRMT R30, RZ, 0x7610, R30 ;  /* 0x00007610ff1e7816 */ /* 0x000fe2000000001e */
[----:B------:R-:W4:Y:S01]  /*4d70*/  @P2 LDG.E.U8 R14, desc[UR30][R172.64] ;  /* 0x0000001eac0e2981 */ /* 0x000f22000c1e1100 */
[----:B------:R-:W-:Y:S01]  /*4d80*/  LEA.HI.X.SX32 R131, R21, R0, 0x1, P4 ;  /* 0x0000000015837211 */ /* 0x000fe200020f0eff */
[----:B------:R-:W-:Y:S01]  /*4d90*/  IMAD R21, R37, 0x4, R18 ;  /* 0x0000000425157824 */ /* 0x000fe200078e0212 */
[----:B------:R-:W-:Y:S01]  /*4da0*/  PRMT R31, RZ, 0x7610, R31 ;  /* 0x00007610ff1f7816 */ /* 0x000fe2000000001f */
[----:B------:R-:W4:Y:S02]  /*4db0*/  @P2 LDG.E.U8 R22, desc[UR30][R164.64] ;  /* 0x0000001ea4162981 */ /* 0x000f24000c1e1100 */
[----:B------:R-:W1:Y:S01]  /*4dc0*/  LDC R35, c[0x0][0x3d8] ;  /* 0x0000f600ff237b82 */ /* 0x000e620000000800 */
[----:B------:R-:W-:Y:S01]  /*4dd0*/  IMAD R54, R54, 0x2, R21 ;  /* 0x0000000236367824 */ /* 0x000fe200078e0215 */
[----:B------:R-:W4:Y:S01]  /*4de0*/  @P2 LDG.E.U8 R27, desc[UR30][R154.64] ;  /* 0x0000001e9a1b2981 */ /* 0x000f22000c1e1100 */
[----:B------:R-:W-:-:S03]  /*4df0*/  IADD3 R122, P4, PT, R33, R70, RZ ;  /* 0x00000046217a7210 */ /* 0x000fc60007f9e0ff */
[----:B------:R-:W4:Y:S01]  /*4e00*/  @P2 LDG.E.U8 R30, desc[UR30][R138.64] ;  /* 0x0000001e8a1e2981 */ /* 0x000f22000c1e1100 */
[----:B------:R-:W-:Y:S01]  /*4e10*/  IMAD R12, R41, 0x2, R54 ;  /* 0x00000002290c7824 */ /* 0x000fe200078e0236 */
[----:B------:R-:W1:Y:S02]  /*4e20*/  LDC R20, c[0x0][0x3d8] ;  /* 0x0000f600ff147b82 */ /* 0x000e640000000800 */
[----:B------:R-:W4:Y:S01]  /*4e30*/  @P2 LDG.E.U8 R31, desc[UR30][R130.64] ;  /* 0x0000001e821f2981 */ /* 0x000f22000c1e1100 */
[----:B------:R-:W-:Y:S01]  /*4e40*/  LEA.HI.X.SX32 R123, R33, R0, 0x1, P4 ;  /* 0x00000000217b7211 */ /* 0x000fe200020f0eff */
[----:B------:R-:W-:Y:S01]  /*4e50*/  IMAD R11, R53, 0x2, R12 ;  /* 0x00000002350b7824 */ /* 0x000fe200078e020c */
[----:B------:R-:W-:-:S03]  /*4e60*/  IADD3 R114, P4, PT, R21, R70, RZ ;  /* 0x0000004615727210 */ /* 0x000fc60007f9e0ff */
[----:B------:R-:W1:Y:S01]  /*4e70*/  LDC R37, c[0x0][0x3d8] ;  /* 0x0000f600ff257b82 */ /* 0x000e620000000800 */
[----:B------:R-:W-:Y:S01]  /*4e80*/  LEA.HI.X.SX32 R115, R21, R0, 0x1, P4 ;  /* 0x0000000015737211 */ /* 0x000fe200020f0eff */
[----:B--2---:R-:W-:Y:S01]  /*4e90*/  IMAD R21, R6, 0x2, R11 ;  /* 0x0000000206157824 */ /* 0x004fe200078e020b */
[----:B------:R-:W-:Y:S01]  /*4ea0*/  PRMT R33, RZ, 0x7610, R33 ;  /* 0x00007610ff217816 */ /* 0x000fe20000000021 */
[----:B------:R-:W2:Y:S02]  /*4eb0*/  @P2 LDG.E.U8 R32, desc[UR30][R122.64] ;  /* 0x0000001e7a202981 */ /* 0x000ea4000c1e1100 */
[----:B0-----:R-:W-:Y:S01]  /*4ec0*/  IMAD R53, R38, 0x2, R21 ;  /* 0x0000000226357824 */ /* 0x001fe200078e0215 */
[C---:B------:R-:W-:Y:S01]  /*4ed0*/  IADD3 R106, P4, PT, R21.reuse, R70, RZ ;  /* 0x00000046156a7210 */ /* 0x040fe20007f9e0ff */
[----:B------:R-:W0:Y:S01]  /*4ee0*/  LDC R38, c[0x0][0x3d8] ;  /* 0x0000f600ff267b82 */ /* 0x000e220000000800 */
[----:B------:R-:W2:Y:S01]  /*4ef0*/  @P2 LDG.E.U8 R33, desc[UR30][R114.64] ;  /* 0x0000001e72212981 */ /* 0x000ea2000c1e1100 */
[----:B-1----:R-:W-:Y:S01]  /*4f00*/  IMAD R10, R10, 0x2, R53 ;  /* 0x000000020a0a7824 */ /* 0x002fe200078e0235 */
[----:B------:R-:W-:-:S03]  /*4f10*/  LEA.HI.X.SX32 R107, R21, R0, 0x1, P4 ;  /* 0x00000000156b7211 */ /* 0x000fc600020f0eff */
[----:B------:R-:W-:Y:S02]  /*4f20*/  IMAD R21, R35, 0x4, R10 ;  /* 0x0000000423157824 */ /* 0x000fe400078e020a */
[----:B------:R-:W1:Y:S02]  /*4f30*/  LDC R4, c[0x0][0x3d8] ;  /* 0x0000f600ff047b82 */ /* 0x000e640000000800 */
[----:B------:R-:W-:Y:S01]  /*4f40*/  IMAD R20, R20, 0x2, R21 ;  /* 0x0000000214147824 */ /* 0x000fe200078e0215 */
[----:B------:R-:W-:-:S03]  /*4f50*/  IADD3 R98, P4, PT, R21, R70, RZ ;  /* 0x0000004615627210 */ /* 0x000fc60007f9e0ff */
[----:B------:R-:W-:Y:S01]  /*4f60*/  IMAD R6, R39, 0x2, R20 ;  /* 0x0000000227067824 */ /* 0x000fe200078e0214 */
[----:B------:R-:W-:Y:S01]  /*4f70*/  PRMT R35, RZ, 0x7610, R35 ;  /* 0x00007610ff237816 */ /* 0x000fe20000000023 */
[----:B------:R-:W1:Y:S02]  /*4f80*/  LDC R41, c[0x0][0x3d8] ;  /* 0x0000f600ff297b82 */ /* 0x000e640000000800 */
[----:B------:R-:W-:Y:S01]  /*4f90*/  IMAD R5, R37, 0x2, R6 ;  /* 0x0000000225057824 */ /* 0x000fe200078e0206 */
[----:B------:R-:W-:Y:S02]  /*4fa0*/  PRMT R37, RZ, 0x7610, R37 ;  /* 0x00007610ff257816 */ /* 0x000fe40000000025 */
[----:B------:R-:W-:Y:S01]  /*4fb0*/  LEA.HI.X.SX32 R99, R21, R0, 0x1, P4 ;  /* 0x0000000015637211 */ /* 0x000fe200020f0eff */
[----:B------:R-:W2:Y:S01]  /*4fc0*/  @P2 LDG.E.U8 R35, desc[UR30][R106.64] ;  /* 0x0000001e6a232981 */ /* 0x000ea2000c1e1100 */
[----:B------:R-:W-:Y:S01]  /*4fd0*/  IMAD R61, R74, 0x2, R5 ;  /* 0x000000024a3d7824 */ /* 0x000fe200078e0205 */
[----:B------:R-:W1:Y:S02]  /*4fe0*/  LDC R21, c[0x0][0x3d8] ;  /* 0x0000f600ff157b82 */ /* 0x000e640000000800 */
[----:B------:R-:W2:Y:S01]  /*4ff0*/  @P2 LDG.E.U8 R37, desc[UR30][R98.64] ;  /* 0x0000001e62252981 */ /* 0x000ea2000c1e1100 */
[----:B------:R-:W-:-:S02]  /*5000*/  IMAD R13, R72, 0x2, R61 ;  /* 0x00000002480d7824 */ /* 0x000fc400078e023d */
[----:B------:R-:W-:Y:S02]  /*5010*/  FMUL R72, R7, 1.4426950216293334961 ;  /* 0x3fb8aa3b07487820 */ /* 0x000fe40000400000 */
[----:B------:R-:W-:-:S04]  /*5020*/  IMAD R7, R60, 0x2, R13 ;  /* 0x000000023c077824 */ /* 0x000fc800078e020d */
[----:B0-----:R-:W-:-:S04]  /*5030*/  IMAD R39, R38, 0x4, R7 ;  /* 0x0000000426277824 */ /* 0x001fc800078e0207 */
[----:B------:R-:W-:Y:S01]  /*5040*/  IMAD R9, R62, 0x2, R39 ;  /* 0x000000023e097824 */ /* 0x000fe200078e0227 */
[----:B------:R-:W-:-:S03]  /*5050*/  IADD3 R90, P4, PT, R61, R70, RZ ;  /* 0x000000463d5a7210 */ /* 0x000fc60007f9e0ff */
[----:B-1----:R-:W-:Y:S01]  /*5060*/  IMAD R4, R4, 0x2, R9 ;  /* 0x0000000204047824 */ /* 0x002fe200078e0209 */
[----:B------:R-:W-:-:S03]  /*5070*/  LEA.HI.X.SX32 R91, R61, R0, 0x1, P4 ;  /* 0x000000003d5b7211 */ /* 0x000fc600020f0eff */
[----:B------:R-:W-:Y:S01]  /*5080*/  IMAD R8, R41, 0x2, R4 ;  /* 0x0000000229087824 */ /* 0x000fe200078e0204 */
[----:B------:R-:W-:-:S03]  /*5090*/  IADD3 R82, P4, PT, R39, R70, RZ ;  /* 0x0000004627527210 */ /* 0x000fc60007f9e0ff */
[----:B------:R-:W-:Y:S01]  /*50a0*/  IMAD R21, R21, 0x2, R8 ;  /* 0x0000000215157824 */ /* 0x000fe200078e0208 */
[----:B------:R-:W-:-:S04]  /*50b0*/  LEA.HI.X.SX32 R83, R39, R0, 0x1, P4 ;  /* 0x0000000027537211 */ /* 0x000fc800020f0eff */
[----:B------:R-:W-:-:S04]  /*50c0*/  IADD3 R74, P4, PT, R21, R70, RZ ;  /* 0x00000046154a7210 */ /* 0x000fc80007f9e0ff */
[----:B------:R-:W-:Y:S02]  /*50d0*/  LEA.HI.X.SX32 R75, R21, R0, 0x1, P4 ;  /* 0x00000000154b7211 */ /* 0x000fe400020f0eff */
[----:B------:R-:W-:-:S04]  /*50e0*/  IADD3 R202, P4, PT, R43, R70, RZ ;  /* 0x000000462bca7210 */ /* 0x000fc80007f9e0ff */
[----:B------:R-:W-:Y:S02]  /*50f0*/  LEA.HI.X.SX32 R203, R43, R0, 0x1, P4 ;  /* 0x000000002bcb7211 */ /* 0x000fe400020f0eff */
[----:B------:R-:W-:-:S04]  /*5100*/  IADD3 R194, P4, PT, R59, R70, RZ ;  /* 0x000000463bc27210 */ /* 0x000fc80007f9e0ff */
[----:B------:R-:W-:Y:S02]  /*5110*/  LEA.HI.X.SX32 R195, R59, R0, 0x1, P4 ;  /* 0x000000003bc37211 */ /* 0x000fe400020f0eff */
[C---:B------:R-:W-:Y:S01]  /*5120*/  IADD3 R178, P4, PT, R45.reuse, R70, RZ ;  /* 0x000000462db27210 */ /* 0x040fe20007f9e0ff */
[----:B------:R-:W0:Y:S03]  /*5130*/  MUFU.EX2 R191, R191 ;  /* 0x000000bf00bf7308 */ /* 0x000e260000000800 */
[----:B------:R-:W-:Y:S02]  /*5140*/  LEA.HI.X.SX32 R179, R45, R0, 0x1, P4 ;  /* 0x000000002db37211 */ /* 0x000fe400020f0eff */
[CC--:B------:R-:W-:Y:S02]  /*5150*/  IADD3 R200, P4, PT, R47.reuse, R70.reuse, RZ ;  /* 0x000000462fc87210 */ /* 0x0c0fe40007f9e0ff */
[----:B------:R-:W-:Y:S01]  /*5160*/  IADD3 R170, P5, PT, R46, R70, RZ ;  /* 0x000000462eaa7210 */ /* 0x000fe20007fbe0ff */
[----:B------:R-:W1:Y:S01]  /*5170*/  MUFU.EX2 R190, R190 ;  /* 0x000000be00be7308 */ /* 0x000e620000000800 */
[----:B------:R-:W-:-:S02]  /*5180*/  LEA.HI.X.SX32 R201, R47, R0, 0x1, P4 ;  /* 0x000000002fc97211 */ /* 0x000fc400020f0eff */
[----:B------:R-:W-:Y:S02]  /*5190*/  IADD3 R152, P4, PT, R48, R70, RZ ;  /* 0x0000004630987210 */ /* 0x000fe40007f9e0ff */
[----:B------:R-:W-:-:S03]  /*51a0*/  LEA.HI.X.SX32 R171, R46, R0, 0x1, P5 ;  /* 0x000000002eab7211 */ /* 0x000fc600028f0eff */
[----:B------:R-:W0:Y:S01]  /*51b0*/  MUFU.EX2 R185, R185 ;  /* 0x000000b900b97308 */ /* 0x000e220000000800 */
[----:B------:R-:W-:Y:S02]  /*51c0*/  IADD3 R162, P5, PT, R58, R70, RZ ;  /* 0x000000463aa27210 */ /* 0x000fe40007fbe0ff */
[----:B------:R-:W-:Y:S02]  /*51d0*/  LEA.HI.X.SX32 R153, R48, R0, 0x1, P4 ;  /* 0x0000000030997211 */ /* 0x000fe400020f0eff */
[----:B------:R-:W-:-:S03]  /*51e0*/  IADD3 R192, P4, PT, R50, R70, RZ ;  /* 0x0000004632c07210 */ /* 0x000fc60007f9e0ff */
[----:B------:R0:W3:Y:S01]  /*51f0*/  MUFU.EX2 R60, R72 ;  /* 0x00000048003c7308 */ /* 0x0000e20000000800 */
[----:B------:R-:W-:Y:S02]  /*5200*/  LEA.HI.X.SX32 R163, R58, R0, 0x1, P5 ;  /* 0x000000003aa37211 */ /* 0x000fe400028f0eff */
[----:B------:R-:W-:Y:S02]  /*5210*/  IADD3 R144, P5, PT, R49, R70, RZ ;  /* 0x0000004631907210 */ /* 0x000fe40007fbe0ff */
[----:B------:R-:W-:Y:S01]  /*5220*/  LEA.HI.X.SX32 R193, R50, R0, 0x1, P4 ;  /* 0x0000000032c17211 */ /* 0x000fe200020f0eff */
[----:B0-----:R-:W0:Y:S01]  /*5230*/  LDC R72, c[0x0][0x3d8] ;  /* 0x0000f600ff487b82 */ /* 0x001e220000000800 */
[----:B------:R-:W-:Y:S01]  /*5240*/  IADD3 R136, P4, PT, R51, R70, RZ ;  /* 0x0000004633887210 */ /* 0x000fe20007f9e0ff */
[----:B------:R-:W-:Y:S01]  /*5250*/  FADD R41, R191, R44 ;  /* 0x0000002cbf297221 */ /* 0x000fe20000000000 */
[----:B------:R-:W-:Y:S02]  /*5260*/  LEA.HI.X.SX32 R145, R49, R0, 0x1, P5 ;  /* 0x0000000031917211 */ /* 0x000fe400028f0eff */
[----:B------:R-:W-:Y:S01]  /*5270*/  IADD3 R128, P5, PT, R57, R70, RZ ;  /* 0x0000004639807210 */ /* 0x000fe20007fbe0ff */
[----:B-1----:R-:W-:Y:S01]  /*5280*/  FADD R44, R190, R41 ;  /* 0x00000029be2c7221 */ /* 0x002fe20000000000 */
[----:B------:R-:W-:-:S02]  /*5290*/  LEA.HI.X.SX32 R137, R51, R0, 0x1, P4 ;  /* 0x0000000033897211 */ /* 0x000fc400020f0eff */
[----:B------:R-:W-:Y:S02]  /*52a0*/  PRMT R38, RZ, 0x7610, R38 ;  /* 0x00007610ff267816 */ /* 0x000fe40000000026 */
[----:B------:R-:W-:Y:S02]  /*52b0*/  IADD3 R120, P4, PT, R52, R70, RZ ;  /* 0x0000004634787210 */ /* 0x000fe40007f9e0ff */
[----:B------:R-:W-:Y:S02]  /*52c0*/  PRMT R39, RZ, 0x7610, R39 ;  /* 0x00007610ff277816 */ /* 0x000fe40000000027 */
[----:B------:R-:W-:Y:S01]  /*52d0*/  PRMT R41, RZ, 0x7610, R41 ;  /* 0x00007610ff297816 */ /* 0x000fe20000000029 */
[----:B------:R-:W-:Y:S01]  /*52e0*/  FADD R44, R185, R44 ;  /* 0x0000002cb92c7221 */ /* 0x000fe20000000000 */
[----:B------:R-:W-:Y:S01]  /*52f0*/  LEA.HI.X.SX32 R129, R57, R0, 0x1, P5 ;  /* 0x0000000039817211 */ /* 0x000fe200028f0eff */
[----:B------:R-:W2:Y:S01]  /*5300*/  @P2 LDG.E.U8 R38, desc[UR30][R90.64] ;  /* 0x0000001e5a262981 */ /* 0x000ea2000c1e1100 */
[----:B------:R-:W-:-:S02]  /*5310*/  IADD3 R112, P5, PT, R54, R70, RZ ;  /* 0x0000004636707210 */ /* 0x000fc40007fbe0ff */
[----:B------:R-:W-:Y:S01]  /*5320*/  LEA.HI.X.SX32 R121, R52, R0, 0x1, P4 ;  /* 0x0000000034797211 */ /* 0x000fe200020f0eff */
[----:B------:R-:W2:Y:S01]  /*5330*/  @P2 LDG.E.U8 R39, desc[UR30][R82.64] ;  /* 0x0000001e52272981 */ /* 0x000ea2000c1e1100 */
[----:B------:R-:W-:Y:S02]  /*5340*/  IADD3 R176, P4, PT, R56, R70, RZ ;  /* 0x0000004638b07210 */ /* 0x000fe40007f9e0ff */
[C---:B---3--:R-:W-:Y:S01]  /*5350*/  F2FP.SATFINITE.E4M3.F32.PACK_AB_MERGE_C R185, R60.reuse, R185, RZ ;  /* 0x000000b93cb9723e */ /* 0x048fe200048070ff */
[--C-:B------:R-:W-:Y:S01]  /*5360*/  FADD R60, R60, R44.reuse ;  /* 0x0000002c3c3c7221 */ /* 0x100fe20000000000 */
[----:B------:R-:W3:Y:S01]  /*5370*/  @P2 LDG.E.U8 R41, desc[UR30][R74.64] ;  /* 0x0000001e4a292981 */ /* 0x000ee2000c1e1100 */
[----:B------:R-:W-:Y:S02]  /*5380*/  PRMT R43, RZ, 0x7610, R43 ;  /* 0x00007610ff2b7816 */ /* 0x000fe4000000002b */
[----:B------:R-:W-:Y:S02]  /*5390*/  LEA.HI.X.SX32 R113, R54, R0, 0x1, P5 ;  /* 0x0000000036717211 */ /* 0x000fe400028f0eff */
[----:B------:R-:W-:-:S02]  /*53a0*/  PRMT R44, RZ, 0x7610, R44 ;  /* 0x00007610ff2c7816 */ /* 0x000fc4000000002c */
[----:B------:R-:W-:Y:S01]  /*53b0*/  IADD3 R168, P5, PT, R55, R70, RZ ;  /* 0x0000004637a87210 */ /* 0x000fe20007fbe0ff */
[----:B------:R-:W2:Y:S01]  /*53c0*/  @P2 LDG.E.U8 R43, desc[UR30][R202.64] ;  /* 0x0000001eca2b2981 */ /* 0x000ea2000c1e1100 */
[----:B------:R-:W-:Y:S02]  /*53d0*/  LEA.HI.X.SX32 R177, R56, R0, 0x1, P4 ;  /* 0x0000000038b17211 */ /* 0x000fe400020f0eff */
[----:B------:R-:W-:Y:S01]  /*53e0*/  PRMT R45, RZ, 0x7610, R45 ;  /* 0x00007610ff2d7816 */ /* 0x000fe2000000002d */
[----:B------:R-:W2:Y:S01]  /*53f0*/  @P2 LDG.E.U8 R44, desc[UR30][R194.64] ;  /* 0x0000001ec22c2981 */ /* 0x000ea2000c1e1100 */
[----:B------:R-:W-:Y:S02]  /*5400*/  IADD3 R104, P4, PT, R53, R70, RZ ;  /* 0x0000004635687210 */ /* 0x000fe40007f9e0ff */
[----:B------:R-:W-:Y:S02]  /*5410*/  PRMT R46, RZ, 0x7610, R46 ;  /* 0x00007610ff2e7816 */ /* 0x000fe4000000002e */
[----:B------:R-:W-:-:S02]  /*5420*/  PRMT R47, RZ, 0x7610, R47 ;  /* 0x00007610ff2f7816 */ /* 0x000fc4000000002f */
[----:B------:R-:W-:Y:S01]  /*5430*/  PRMT R48, RZ, 0x7610, R48 ;  /* 0x00007610ff307816 */ /* 0x000fe20000000030 */
[----:B0-----:R-:W-:Y:S01]  /*5440*/  IMAD R21, R72, 0x2, R21 ;  /* 0x0000000248157824 */ /* 0x001fe200078e0215 */
[----:B------:R-:W-:Y:S01]  /*5450*/  LEA.HI.X.SX32 R169, R55, R0, 0x1, P5 ;  /* 0x0000000037a97211 */ /* 0x000fe200028f0eff */
[----:B------:R-:W2:Y:S01]  /*5460*/  @P2 LDG.E.U8 R45, desc[UR30][R178.64] ;  /* 0x0000001eb22d2981 */ /* 0x000ea2000c1e1100 */
[----:B------:R-:W-:Y:S02]  /*5470*/  PRMT R49, RZ, 0x7610, R49 ;  /* 0x00007610ff317816 */ /* 0x000fe40000000031 */
[----:B------:R-:W-:Y:S01]  /*5480*/  IADD3 R96, P5, PT, R20, R70, RZ ;  /* 0x0000004614607210 */ /* 0x000fe20007fbe0ff */
[----:B------:R-:W2:Y:S01]  /*5490*/  @P2 LDG.E.U8 R46, desc[UR30][R170.64] ;  /* 0x0000001eaa2e2981 */ /* 0x000ea2000c1e1100 */
[----:B------:R-:W-:Y:S02]  /*54a0*/  LEA.HI.X.SX32 R105, R53, R0, 0x1, P4 ;  /* 0x0000000035697211 */ /* 0x000fe400020f0eff */
[----:B------:R-:W-:Y:S01]  /*54b0*/  PRMT R50, RZ, 0x7610, R50 ;  /* 0x00007610ff327816 */ /* 0x000fe20000000032 */
[----:B------:R-:W2:Y:S01]  /*54c0*/  @P2 LDG.E.U8 R47, desc[UR30][R162.64] ;  /* 0x0000001ea22f2981 */ /* 0x000ea2000c1e1100 */
[----:B------:R-:W-:-:S02]  /*54d0*/  IADD3 R88, P4, PT, R13, R70, RZ ;  /* 0x000000460d587210 */ /* 0x000fc40007f9e0ff */
[----:B------:R-:W-:Y:S01]  /*54e0*/  PRMT R51, RZ, 0x7610, R51 ;  /* 0x00007610ff337816 */ /* 0x000fe20000000033 */
[----:B------:R-:W2:Y:S01]  /*54f0*/  @P2 LDG.E.U8 R48, desc[UR30][R152.64] ;  /* 0x0000001e98302981 */ /* 0x000ea2000c1e1100 */
[----:B------:R-:W-:Y:S02]  /*5500*/  PRMT R52, RZ, 0x7610, R52 ;  /* 0x00007610ff347816 */ /* 0x000fe40000000034 */
[----:B------:R-:W-:Y:S01]  /*5510*/  PRMT R54, RZ, 0x7610, R54 ;  /* 0x00007610ff367816 */ /* 0x000fe20000000036 */
[----:B------:R-:W2:Y:S01]  /*5520*/  @P2 LDG.E.U8 R49, desc[UR30][R144.64] ;  /* 0x0000001e90312981 */ /* 0x000ea2000c1e1100 */
[----:B------:R-:W-:Y:S02]  /*5530*/  LEA.HI.X.SX32 R97, R20, R0, 0x1, P5 ;  /* 0x0000000014617211 */ /* 0x000fe400028f0eff */
[----:B------:R-:W-:Y:S01]  /*5540*/  PRMT R58, RZ, 0x7610, R58 ;  /* 0x00007610ff3a7816 */ /* 0x000fe2000000003a */
[----:B------:R-:W2:Y:S01]  /*5550*/  @P2 LDG.E.U8 R50, desc[UR30][R136.64] ;  /* 0x0000001e88322981 */ /* 0x000ea2000c1e1100 */
[----:B------:R-:W-:-:S02]  /*5560*/  IADD3 R80, P5, PT, R9, R70, RZ ;  /* 0x0000004609507210 */ /* 0x000fc40007fbe0ff */
[----:B------:R-:W-:Y:S01]  /*5570*/  LEA.HI.X.SX32 R89, R13, R0, 0x1, P4 ;  /* 0x000000000d597211 */ /* 0x000fe200020f0eff */
[----:B------:R-:W2:Y:S01]  /*5580*/  @P2 LDG.E.U8 R51, desc[UR30][R128.64] ;  /* 0x0000001e80332981 */ /* 0x000ea2000c1e1100 */
[----:B------:R-:W-:Y:S02]  /*5590*/  PRMT R57, RZ, 0x7610, R57 ;  /* 0x00007610ff397816 */ /* 0x000fe40000000039 */
[----:B------:R-:W-:Y:S01]  /*55a0*/  IADD3 R72, P4, PT, R21, R70, RZ ;  /* 0x0000004615487210 */ /* 0x000fe20007f9e0ff */
[----:B------:R-:W0:Y:S01]  /*55b0*/  S2R R208, SR_TID.X ;  /* 0x0000000000d07919 */ /* 0x000e220000002100 */
[----:B------:R-:W-:Y:S01]  /*55c0*/  PRMT R56, RZ, 0x7610, R56 ;  /* 0x00007610ff387816 */ /* 0x000fe20000000038 */
[----:B------:R-:W-:Y:S01]  /*55d0*/  IMAD R68, R68, UR4, RZ ;  /* 0x0000000444447c24 */ /* 0x000fe2000f8e02ff */
[----:B------:R-:W-:Y:S01]  /*55e0*/  PRMT R55, RZ, 0x7610, R55 ;  /* 0x00007610ff377816 */ /* 0x000fe20000000037 */
[----:B------:R-:W2:Y:S01]  /*55f0*/  @P2 LDG.E.U8 R52, desc[UR30][R120.64] ;  /* 0x0000001e78342981 */ /* 0x000ea2000c1e1100 */
[----:B------:R-:W-:-:S02]  /*5600*/  LEA.HI.X.SX32 R81, R9, R0, 0x1, P5 ;  /* 0x0000000009517211 */ /* 0x000fc400028f0eff */
[----:B------:R-:W-:Y:S01]  /*5610*/  PRMT R53, RZ, 0x7610, R53 ;  /* 0x00007610ff357816 */ /* 0x000fe20000000035 */
[----:B------:R-:W3:Y:S01]  /*5620*/  @P2 LDG.E.U8 R54, desc[UR30][R112.64] ;  /* 0x0000001e70362981 */ /* 0x000ee2000c1e1100 */
[----:B------:R-:W-:-:S03]  /*5630*/  LEA.HI.X.SX32 R73, R21, R0, 0x1, P4 ;  /* 0x0000000015497211 */ /* 0x000fc600020f0eff */
[----:B------:R-:W3:Y:S01]  /*5640*/  @P2 LDG.E.U8 R58, desc[UR30][R104.64] ;  /* 0x0000001e683a2981 */ /* 0x000ee2000c1e1100 */
[----:B------:R-:W-:-:S03]  /*5650*/  IADD3 R182, P5, PT, R68, R70, RZ ;  /* 0x0000004644b67210 */ /* 0x000fc60007fbe0ff */
[----:B------:R-:W3:Y:S01]  /*5660*/  @P2 LDG.E.U8 R57, desc[UR30][R96.64] ;  /* 0x0000001e60392981 */ /* 0x000ee2000c1e1100 */
[----:B------:R-:W-:-:S03]  /*5670*/  IMAD R69, R69, UR5, RZ ;  /* 0x0000000545457c24 */ /* 0x000fc6000f8e02ff */
[----:B------:R-:W3:Y:S04]  /*5680*/  @P2 LDG.E.U8 R56, desc[UR30][R88.64] ;  /* 0x0000001e58382981 */ /* 0x000ee8000c1e1100 */
[----:B------:R-:W3:Y:S01]  /*5690*/  @P2 LDG.E.U8 R55, desc[UR30][R80.64] ;  /* 0x0000001e50372981 */ /* 0x000ee2000c1e1100 */
[----:B------:R-:W-:-:S03]  /*56a0*/  LEA.HI.X.SX32 R183, R68, R0, 0x1, P5 ;  /* 0x0000000044b77211 */ /* 0x000fc600028f0eff */
[----:B------:R-:W3:Y:S01]  /*56b0*/  @P2 LDG.E.U8 R53, desc[UR30][R72.64] ;  /* 0x0000001e48352981 */ /* 0x000ee2000c1e1100 */
[-C--:B------:R-:W-:Y:S02]  /*56c0*/  IADD3 R174, P5, PT, R40, R70.reuse, RZ ;  /* 0x0000004628ae7210 */ /* 0x080fe40007fbe0ff */
[-C--:B------:R-:W-:Y:S02]  /*56d0*/  IADD3 R166, P4, PT, R69, R70.reuse, RZ ;  /* 0x0000004645a67210 */ /* 0x080fe40007f9e0ff */
[----:B------:R-:W-:Y:S01]  /*56e0*/  IADD3 R198, P6, PT, R42, R70, RZ ;  /* 0x000000462ac67210 */ /* 0x000fe20007fde0ff */
[----:B------:R-:W1:Y:S01]  /*56f0*/  MUFU.EX2 R249, R249 ;  /* 0x000000f900f97308 */ /* 0x000e620000000800 */
[-C--:B------:R-:W-:Y:S01]  /*5700*/  LEA.HI.X.SX32 R175, R40, R0.reuse, 0x1, P5 ;  /* 0x0000000028af7211 */ /* 0x080fe200028f0eff */
[----:B------:R-:W-:Y:S01]  /*5710*/  IMAD R71, R71, UR6, RZ ;  /* 0x0000000647477c24 */ /* 0x000fe2000f8e02ff */
[-C--:B------:R-:W-:Y:S02]  /*5720*/  LEA.HI.X.SX32 R167, R69, R0.reuse, 0x1, P4 ;  /* 0x0000000045a77211 */ /* 0x080fe400020f0eff */
[----:B------:R-:W-:-:S02]  /*5730*/  LEA.HI.X.SX32 R199, R42, R0, 0x1, P6 ;  /* 0x000000002ac77211 */ /* 0x000fc400030f0eff */
[CC--:B------:R-:W-:Y:S01]  /*5740*/  IADD3 R150, P5, PT, R29.reuse, R70.reuse, RZ ;  /* 0x000000461d967210 */ /* 0x0c0fe20007fbe0ff */
[----:B------:R-:W-:Y:S01]  /*5750*/  FMUL R186, R186, 1.4426950216293334961 ;  /* 0x3fb8aa3bbaba7820 */ /* 0x000fe20000400000 */
[-C--:B------:R-:W-:Y:S02]  /*5760*/  IADD3 R160, P4, PT, R36, R70.reuse, RZ ;  /* 0x0000004624a07210 */ /* 0x080fe40007f9e0ff */
[----:B------:R-:W-:Y:S01]  /*5770*/  IADD3 R158, P6, PT, R34, R70, RZ ;  /* 0x00000046229e7210 */ /* 0x000fe20007fde0ff */
[----:B------:R-:W0:Y:S01]  /*5780*/  MUFU.EX2 R248, R248 ;  /* 0x000000f800f87308 */ /* 0x000e220000000800 */
[-C--:B------:R-:W-:Y:S01]  /*5790*/  LEA.HI.X.SX32 R151, R29, R0.reuse, 0x1, P5 ;  /* 0x000000001d977211 */ /* 0x080fe200028f0eff */
[----:B------:R-:W-:Y:S01]  /*57a0*/  FMUL R63, R63, 1.4426950216293334961 ;  /* 0x3fb8aa3b3f3f7820 */ /* 0x000fe20000400000 */
[----:B------:R-:W-:Y:S01]  /*57b0*/  IMAD R76, R76, UR7, RZ ;  /* 0x000000074c4c7c24 */ /* 0x000fe2000f8e02ff */
[-C--:B------:R-:W-:Y:S02]  /*57c0*/  LEA.HI.X.SX32 R161, R36, R0.reuse, 0x1, P4 ;  /* 0x0000000024a17211 */ /* 0x080fe400020f0eff */
[----:B------:R-:W-:-:S02]  /*57d0*/  LEA.HI.X.SX32 R159, R34, R0, 0x1, P6 ;  /* 0x00000000229f7211 */ /* 0x000fc400030f0eff */
[-C--:B------:R-:W-:Y:S02]  /*57e0*/  IADD3 R142, P5, PT, R25, R70.reuse, RZ ;  /* 0x00000046198e7210 */ /* 0x080fe40007fbe0ff */
[-C--:B------:R-:W-:Y:S02]  /*57f0*/  IADD3 R148, P4, PT, R71, R70.reuse, RZ ;  /* 0x0000004647947210 */ /* 0x080fe40007f9e0ff */
[C---:B------:R-:W-:Y:S01]  /*5800*/  IADD3 R140, P6, PT, R26.reuse, R70, RZ ;  /* 0x000000461a8c7210 */ /* 0x040fe20007fde0ff */
[----:B------:R-:W0:Y:S01]  /*5810*/  MUFU.EX2 R186, R186 ;  /* 0x000000ba00ba7308 */ /* 0x000e220000000800 */
[-C--:B------:R-:W-:Y:S01]  /*5820*/  LEA.HI.X.SX32 R143, R25, R0.reuse, 0x1, P5 ;  /* 0x00000000198f7211 */ /* 0x080fe200028f0eff */
[----:B------:R-:W-:Y:S01]  /*5830*/  IMAD R77, R77, UR8, RZ ;  /* 0x000000084d4d7c24 */ /* 0x000fe2000f8e02ff */
[-C--:B------:R-:W-:Y:S02]  /*5840*/  LEA.HI.X.SX32 R149, R71, R0.reuse, 0x1, P4 ;  /* 0x0000000047957211 */ /* 0x080fe400020f0eff */
[----:B------:R-:W-:-:S02]  /*5850*/  LEA.HI.X.SX32 R141, R26, R0, 0x1, P6 ;  /* 0x000000001a8d7211 */ /* 0x000fc400030f0eff */
[-C--:B------:R-:W-:Y:S01]  /*5860*/  IADD3 R132, P5, PT, R76, R70.reuse, RZ ;  /* 0x000000464c847210 */ /* 0x080fe20007fbe0ff */
[----:B------:R-:W4:Y:S01]  /*5870*/  MUFU.EX2 R63, R63 ;  /* 0x0000003f003f7308 */ /* 0x000f220000000800 */
[CC--:B------:R-:W-:Y:S02]  /*5880*/  IADD3 R134, P4, PT, R23.reuse, R70.reuse, RZ ;  /* 0x0000004617867210 */ /* 0x0c0fe40007f9e0ff */
[----:B------:R-:W-:Y:S02]  /*5890*/  IADD3 R126, P6, PT, R24, R70, RZ ;  /* 0x00000046187e7210 */ /* 0x000fe40007fde0ff */
[-C--:B------:R-:W-:Y:S02]  /*58a0*/  LEA.HI.X.SX32 R133, R76, R0.reuse, 0x1, P5 ;  /* 0x000000004c857211 */ /* 0x080fe400028f0eff */
[-C--:B------:R-:W-:Y:S02]  /*58b0*/  LEA.HI.X.SX32 R135, R23, R0.reuse, 0x1, P4 ;  /* 0x0000000017877211 */ /* 0x080fe400020f0eff */
[----:B------:R-:W-:-:S02]  /*58c0*/  LEA.HI.X.SX32 R127, R24, R0, 0x1, P6 ;  /* 0x00000000187f7211 */ /* 0x000fc400030f0eff */
[-C--:B------:R-:W-:Y:S01]  /*58d0*/  IADD3 R118, P5, PT, R18, R70.reuse, RZ ;  /* 0x0000004612767210 */ /* 0x080fe20007fbe0ff */
[----:B-1----:R-:W-:Y:S01]  /*58e0*/  FADD R60, R249, R60 ;  /* 0x0000003cf93c7221 */ /* 0x002fe20000000000 */
[----:B0-----:R-:W-:Y:S02]  /*58f0*/  LEA.HI R9, R208, 0x5e, RZ, 0x1a ;  /* 0x0000005ed0097811 */ /* 0x001fe400078fd0ff */
[-C--:B------:R-:W-:Y:S02]  /*5900*/  IADD3 R116, P6, PT, R77, R70.reuse, RZ ;  /* 0x000000464d747210 */ /* 0x080fe40007fde0ff */
[----:B------:R-:W-:Y:S02]  /*5910*/  IADD3 R124, P4, PT, R17, R70, RZ ;  /* 0x00000046117c7210 */ /* 0x000fe40007f9e0ff */
[-C--:B------:R-:W-:Y:S01]  /*5920*/  LEA.HI.X.SX32 R119, R18, R0.reuse, 0x1, P5 ;  /* 0x0000000012777211 */ /* 0x080fe200028f0eff */
[----:B------:R-:W-:Y:S01]  /*5930*/  FADD R59, R248, R60 ;  /* 0x0000003cf83b7221 */ /* 0x000fe20000000000 */
[----:B------:R-:W-:Y:S01]  /*5940*/  LEA.HI R13, R208, 0x6e, RZ, 0x1a ;  /* 0x0000006ed00d7811 */ /* 0x000fe200078fd0ff */
[----:B------:R-:W-:Y:S01]  /*5950*/  IMAD R9, R9, UR9, RZ ;  /* 0x0000000909097c24 */ /* 0x000fe2000f8e02ff */
[----:B------:R-:W-:-:S02]  /*5960*/  LEA.HI.X.SX32 R117, R77, R0, 0x1, P6 ;  /* 0x000000004d757211 */ /* 0x000fc400030f0eff */
[----:B------:R-:W-:Y:S02]  /*5970*/  LEA.HI.X.SX32 R125, R17, R0, 0x1, P4 ;  /* 0x00000000117d7211 */ /* 0x000fe400020f0eff */
[CC--:B------:R-:W-:Y:S02]  /*5980*/  IADD3 R108, P5, PT, R11.reuse, R70.reuse, RZ ;  /* 0x000000460b6c7210 */ /* 0x0c0fe40007fbe0ff */
[-C--:B------:R-:W-:Y:S02]  /*5990*/  IADD3 R110, P4, PT, R12, R70.reuse, RZ ;  /* 0x000000460c6e7210 */ /* 0x080fe40007f9e0ff */
[----:B------:R-:W-:Y:S01]  /*59a0*/  IADD3 R102, P6, PT, R10, R70, RZ ;  /* 0x000000460a667210 */ /* 0x000fe20007fde0ff */
[----:B------:R-:W-:Y:S01]  /*59b0*/  FADD R59, R186, R59 ;  /* 0x0000003bba3b7221 */ /* 0x000fe20000000000 */
[-C--:B------:R-:W-:Y:S01]  /*59c0*/  LEA.HI.X.SX32 R109, R11, R0.reuse, 0x1, P5 ;  /* 0x000000000b6d7211 */ /* 0x080fe200028f0eff */
[----:B------:R-:W-:Y:S01]  /*59d0*/  IMAD R13, R13, UR18, RZ ;  /* 0x000000120d0d7c24 */ /* 0x000fe2000f8e02ff */
[----:B------:R-:W-:-:S02]  /*59e0*/  LEA.HI.X.SX32 R111, R12, R0, 0x1, P4 ;  /* 0x000000000c6f7211 */ /* 0x000fc400020f0eff */
[----:B------:R-:W-:Y:S02]  /*59f0*/  LEA.HI.X.SX32 R103, R10, R0, 0x1, P6 ;  /* 0x000000000a677211 */ /* 0x000fe400030f0eff */
[-C--:B------:R-:W-:Y:S02]  /*5a00*/  IADD3 R94, P5, PT, R6, R70.reuse, RZ ;  /* 0x00000046065e7210 */ /* 0x080fe40007fbe0ff */
[----:B------:R-:W-:Y:S02]  /*5a10*/  LEA.HI R20, R208, 0x7e, RZ, 0x1a ;  /* 0x0000007ed0147811 */ /* 0x000fe400078fd0ff */
[-C--:B------:R-:W-:Y:S02]  /*5a20*/  IADD3 R100, P4, PT, R9, R70.reuse, RZ ;  /* 0x0000004609647210 */ /* 0x080fe40007f9e0ff */
[----:B------:R-:W-:Y:S02]  /*5a30*/  IADD3 R92, P6, PT, R5, R70, RZ ;  /* 0x00000046055c7210 */ /* 0x000fe40007fde0ff */
[----:B------:R-:W-:Y:S01]  /*5a40*/  PRMT R62, RZ, 0x7610, R62 ;  /* 0x00007610ff3e7816 */ /* 0x000fe2000000003e */
[----:B------:R-:W-:Y:S01]  /*5a50*/  IMAD.MOV.U32 R36, RZ, RZ, R84 ;  /* 0x000000ffff247224 */ /* 0x000fe200078e0054 */
[C---:B----4-:R-:W-:Y:S01]  /*5a60*/  F2FP.SATFINITE.E4M3.F32.PACK_AB_MERGE_C R186, R63.reuse, R186, RZ ;  /* 0x000000ba3fba723e */ /* 0x050fe200048070ff */
[----:B------:R-:W-:Y:S01]  /*5a70*/  FADD R63, R63, R59 ;  /* 0x0000003b3f3f7221 */ /* 0x000fe20000000000 */
[----:B------:R-:W-:Y:S01]  /*5a80*/  PRMT R61, RZ, 0x7610, R61 ;  /* 0x00007610ff3d7816 */ /* 0x000fe2000000003d */
[----:B------:R-:W-:Y:S01]  /*5a90*/  IMAD R21, R78, 0x2, R21 ;  /* 0x000000024e157824 */ /* 0x000fe200078e0215 */
[----:B------:R-:W-:Y:S01]  /*5aa0*/  PRMT R60, RZ, 0x7610, R60 ;  /* 0x00007610ff3c7816 */ /* 0x000fe2000000003c */
[----:B------:R-:W-:Y:S01]  /*5ab0*/  IMAD.MOV.U32 R42, RZ, RZ, R86 ;  /* 0x000000ffff2a7224 */ /* 0x000fe200078e0056 */
[----:B------:R-:W-:-:S02]  /*5ac0*/  LEA.HI.X.SX32 R95, R6, R0, 0x1, P5 ;  /* 0x00000000065f7211 */ /* 0x000fc400028f0eff */
[----:B------:R-:W-:Y:S01]  /*5ad0*/  LOP3.LUT R208, R208, 0x7f, RZ, 0xc0, !PT ;  /* 0x0000007fd0d07812 */ /* 0x000fe200078ec0ff */
[----:B------:R-:W-:Y:S01]  /*5ae0*/  IMAD R20, R20, UR19, RZ ;  /* 0x0000001314147c24 */ /* 0x000fe2000f8e02ff */
[----:B------:R-:W-:Y:S01]  /*5af0*/  PRMT R59, RZ, 0x7610, R59 ;  /* 0x00007610ff3b7816 */ /* 0x000fe2000000003b */
[----:B------:R-:W4:Y:S01]  /*5b00*/  @P2 LDG.E.U8 R62, desc[UR30][R200.64] ;  /* 0x0000001ec83e2981 */ /* 0x000f22000c1e1100 */
[-C--:B------:R-:W-:Y:S02]  /*5b10*/  LEA.HI.X.SX32 R101, R9, R0.reuse, 0x1, P4 ;  /* 0x0000000009657211 */ /* 0x080fe400020f0eff */
[----:B------:R-:W-:Y:S01]  /*5b20*/  LEA.HI.X.SX32 R93, R5, R0, 0x1, P6 ;  /* 0x00000000055d7211 */ /* 0x000fe200030f0eff */
[----:B------:R-:W-:Y:S01]  /*5b30*/  IMAD.MOV.U32 R40, RZ, RZ, R85 ;  /* 0x000000ffff287224 */ /* 0x000fe200078e0055 */
[-C--:B------:R-:W-:Y:S01]  /*5b40*/  IADD3 R84, P5, PT, R13, R70.reuse, RZ ;  /* 0x000000460d547210 */ /* 0x080fe20007fbe0ff */
[----:B------:R-:W4:Y:S01]  /*5b50*/  @P2 LDG.E.U8 R61, desc[UR30][R192.64] ;  /* 0x0000001ec03d2981 */ /* 0x000f22000c1e1100 */
[----:B------:R-:W-:-:S02]  /*5b60*/  IADD3 R86, P4, PT, R7, R70, RZ ;  /* 0x0000004607567210 */ /* 0x000fc40007f9e0ff */
[----:B------:R-:W-:Y:S02]  /*5b70*/  IADD3 R78, P6, PT, R4, R70, RZ ;  /* 0x00000046044e7210 */ /* 0x000fe40007fde0ff */
[----:B------:R-:W-:Y:S02]  /*5b80*/  PRMT R29, RZ, 0x7610, R29 ;  /* 0x00007610ff1d7816 */ /* 0x000fe4000000001d */
[----:B------:R-:W-:Y:S01]  /*5b90*/  PRMT R26, RZ, 0x7610, R26 ;  /* 0x00007610ff1a7816 */ /* 0x000fe2000000001a */
[----:B------:R-:W-:Y:S01]  /*5ba0*/  IMAD.MOV.U32 R34, RZ, RZ, R79 ;  /* 0x000000ffff227224 */ /* 0x000fe200078e004f */
[----:B------:R-:W-:Y:S01]  /*5bb0*/  PRMT R25, RZ, 0x7610, R25 ;  /* 0x00007610ff197816 */ /* 0x000fe20000000019 */
[----:B------:R-:W-:Y:S01]  /*5bc0*/  STS.U8 [R208+UR14+0x2000], R19 ;  /* 0x00200013d0007988 */ /* 0x000fe2000800000e */
[-C--:B------:R-:W-:Y:S02]  /*5bd0*/  LEA.HI.X.SX32 R85, R13, R0.reuse, 0x1, P5 ;  /* 0x000000000d557211 */ /* 0x080fe400028f0eff */
[----:B------:R-:W-:Y:S01]  /*5be0*/  PRMT R24, RZ, 0x7610, R24 ;  /* 0x00007610ff187816 */ /* 0x000fe20000000018 */
[----:B------:R-:W4:Y:S01]  /*5bf0*/  @P2 LDG.E.U8 R60, desc[UR30][R176.64] ;  /* 0x0000001eb03c2981 */ /* 0x000f22000c1e1100 */
[----:B------:R-:W-:-:S02]  /*5c00*/  LEA.HI.X.SX32 R87, R7, R0, 0x1, P4 ;  /* 0x0000000007577211 */ /* 0x000fc400020f0eff */
[----:B------:R-:W-:Y:S01]  /*5c10*/  LEA.HI.X.SX32 R79, R4, R0, 0x1, P6 ;  /* 0x00000000044f7211 */ /* 0x000fe200030f0eff */
[----:B------:R-:W-:Y:S01]  /*5c20*/  STS.U8 [R208+UR14+0x2200], R16 ;  /* 0x00220010d0007988 */ /* 0x000fe2000800000e */
[----:B------:R-:W-:Y:S02]  /*5c30*/  PRMT R13, RZ, 0x7610, R13 ;  /* 0x00007610ff0d7816 */ /* 0x000fe4000000000d */
[-C--:B------:R-:W-:Y:S01]  /*5c40*/  IADD3 R68, P6, PT, R20, R70.reuse, RZ ;  /* 0x0000004614447210 */ /* 0x080fe20007fde0ff */
[----:B------:R-:W4:Y:S01]  /*5c50*/  @P2 LDG.E.U8 R59, desc[UR30][R168.64] ;  /* 0x0000001ea83b2981 */ /* 0x000f22000c1e1100 */
[-C--:B------:R-:W-:Y:S02]  /*5c60*/  IADD3 R76, P4, PT, R8, R70.reuse, RZ ;  /* 0x00000046084c7210 */ /* 0x080fe40007f9e0ff */
[----:B------:R-:W-:Y:S01]  /*5c70*/  PRMT R11, RZ, 0x7610, R11 ;  /* 0x00007610ff0b7816 */ /* 0x000fe2000000000b */
[----:B------:R-:W-:Y:S01]  /*5c80*/  STS.U8 [R208+UR14+0x2400], R15 ;  /* 0x0024000fd0007988 */ /* 0x000fe2000800000e */
[----:B------:R-:W-:-:S02]  /*5c90*/  IADD3 R70, P5, PT, R21, R70, RZ ;  /* 0x0000004615467210 */ /* 0x000fc40007fbe0ff */
[----:B------:R-:W-:Y:S01]  /*5ca0*/  PRMT R9, RZ, 0x7610, R9 ;  /* 0x00007610ff097816 */ /* 0x000fe20000000009 */
[----:B------:R-:W4:Y:S01]  /*5cb0*/  @P2 LDG.E.U8 R29, desc[UR30][R160.64] ;  /* 0x0000001ea01d2981 */ /* 0x000f22000c1e1100 */
[----:B------:R-:W-:-:S03]  /*5cc0*/  PRMT R7, RZ, 0x7610, R7 ;  /* 0x00007610ff077816 */ /* 0x000fc60000000007 */
[----:B------:R-:W-:Y:S01]  /*5cd0*/  STS.U8 [R208+UR14+0x2600], R14 ;  /* 0x0026000ed0007988 */ /* 0x000fe2000800000e */
[----:B------:R-:W-:-:S03]  /*5ce0*/  PRMT R6, RZ, 0x7610, R6 ;  /* 0x00007610ff067816 */ /* 0x000fc60000000006 */
[----:B------:R-:W4:Y:S01]  /*5cf0*/  @P2 LDG.E.U8 R26, desc[UR30][R150.64] ;  /* 0x0000001e961a2981 */ /* 0x000f22000c1e1100 */
[----:B------:R-:W-:-:S03]  /*5d00*/  PRMT R5, RZ, 0x7610, R5 ;  /* 0x00007610ff057816 */ /* 0x000fc60000000005 */
[----:B------:R-:W-:Y:S01]  /*5d10*/  STS.U8 [R208+UR14+0x2800], R22 ;  /* 0x00280016d0007988 */ /* 0x000fe2000800000e */
[----:B------:R-:W-:-:S03]  /*5d20*/  LEA.HI.X.SX32 R69, R20, R0, 0x1, P6 ;  /* 0x0000000014457211 */ /* 0x000fc600030f0eff */
[----:B------:R-:W4:Y:S01]  /*5d30*/  @P2 LDG.E.U8 R25, desc[UR30][R142.64] ;  /* 0x0000001e8e192981 */ /* 0x000f22000c1e1100 */
[----:B------:R-:W-:-:S03]  /*5d40*/  LEA.HI.X.SX32 R77, R8, R0, 0x1, P4 ;  /* 0x00000000084d7211 */ /* 0x000fc600020f0eff */
[----:B------:R-:W-:Y:S01]  /*5d50*/  STS.U8 [R208+UR14+0x2a00], R27 ;  /* 0x002a001bd0007988 */ /* 0x000fe2000800000e */
[----:B------:R-:W-:Y:S02]  /*5d60*/  LEA.HI.X.SX32 R71, R21, R0, 0x1, P5 ;  /* 0x0000000015477211 */ /* 0x000fe400028f0eff */
[----:B------:R-:W-:Y:S01]  /*5d70*/  PRMT R4, RZ, 0x7610, R4 ;  /* 0x00007610ff047816 */ /* 0x000fe20000000004 */
[----:B------:R-:W4:Y:S01]  /*5d80*/  @P2 LDG.E.U8 R24, desc[UR30][R134.64] ;  /* 0x0000001e86182981 */ /* 0x000f22000c1e1100 */
[----:B------:R-:W-:-:S03]  /*5d90*/  PRMT R0, RZ, 0x7610, R0 ;  /* 0x00007610ff007816 */ /* 0x000fc60000000000 */
[----:B------:R-:W-:Y:S04]  /*5da0*/  STS.U8 [R208+UR14+0x2c00], R28 ;  /* 0x002c001cd0007988 */ /* 0x000fe8000800000e */
[----:B------:R-:W4:Y:S04]  /*5db0*/  @P2 LDG.E.U8 R13, desc[UR30][R126.64] ;  /* 0x0000001e7e0d2981 */ /* 0x000f28000c1e1100 */
[----:B------:R-:W-:Y:S04]  /*5dc0*/  STS.U8 [R208+UR14+0x2e00], R30 ;  /* 0x002e001ed0007988 */ /* 0x000fe8000800000e */
[----:B------:R-:W4:Y:S04]  /*5dd0*/  @P2 LDG.E.U8 R11, desc[UR30][R118.64] ;  /* 0x0000001e760b2981 */ /* 0x000f28000c1e1100 */
[----:B------:R0:W-:Y:S04]  /*5de0*/  STS.U8 [R208+UR14+0x3000], R31 ;  /* 0x0030001fd0007988 */ /* 0x0001e8000800000e */
[----:B------:R-:W4:Y:S04]  /*5df0*/  @P2 LDG.E.U8 R9, desc[UR30][R110.64] ;  /* 0x0000001e6e092981 */ /* 0x000f28000c1e1100 */
[----:B------:R-:W4:Y:S01]  /*5e00*/  @P2 LDG.E.U8 R7, desc[UR30][R102.64] ;  /* 0x0000001e66072981 */ /* 0x000f22000c1e1100 */
[----:B0-----:R-:W0:Y:S03]  /*5e10*/  S2R R31, SR_TID.X ;  /* 0x00000000001f7919 */ /* 0x001e260000002100 */
[----:B------:R-:W4:Y:S04]  /*5e20*/  @P2 LDG.E.U8 R6, desc[UR30][R94.64] ;  /* 0x0000001e5e062981 */ /* 0x000f28000c1e1100 */
[----:B------:R-:W4:Y:S04]  /*5e30*/  @P2 LDG.E.U8 R5, desc[UR30][R86.64] ;  /* 0x0000001e56052981 */ /* 0x000f28000c1e1100 */
[----:B------:R-:W4:Y:S04]  /*5e40*/  @P2 LDG.E.U8 R4, desc[UR30][R78.64] ;  /* 0x0000001e4e042981 */ /* 0x000f28000c1e1100 */
[----:B------:R-:W4:Y:S01]  /*5e50*/  @P2 LDG.E.U8 R0, desc[UR30][R70.64] ;  /* 0x0000001e46002981 */ /* 0x000f22000c1e1100 */
[----:B------:R-:W-:-:S02]  /*5e60*/  PRMT R10, RZ, 0x7610, R10 ;  /* 0x00007610ff0a7816 */ /* 0x000fc4000000000a */
[----:B------:R-:W-:Y:S01]  /*5e70*/  PRMT R8, RZ, 0x7610, R8 ;  /* 0x00007610ff087816 */ /* 0x000fe20000000008 */
[----:B------:R1:W5:Y:S01]  /*5e80*/  LDL.LU R208, [R1+0x158] ;  /* 0x0001580001d07983 */ /* 0x0003620000300800 */
[----:B------:R-:W-:Y:S02]  /*5e90*/  PRMT R12, RZ, 0x7610, R12 ;  /* 0x00007610ff0c7816 */ /* 0x000fe4000000000c */
[----:B------:R-:W-:Y:S01]  /*5ea0*/  PRMT R21, RZ, 0x7610, R21 ;  /* 0x00007610ff157816 */ /* 0x000fe20000000015 */
[----:B------:R-:W4:Y:S01]  /*5eb0*/  @P2 LDG.E.U8 R10, desc[UR30][R116.64] ;  /* 0x0000001e740a2981 */ /* 0x000f22000c1e1100 */
[----:B------:R-:W-:Y:S02]  /*5ec0*/  PRMT R20, RZ, 0x7610, R20 ;  /* 0x00007610ff147816 */ /* 0x000fe40000000014 */
[----:B------:R-:W-:Y:S01]  /*5ed0*/  PRMT R19, RZ, 0x7610, R19 ;  /* 0x00007610ff137816 */ /* 0x000fe20000000013 */
[----:B------:R-:W4:Y:S01]  /*5ee0*/  @P2 LDG.E.U8 R8, desc[UR30][R108.64] ;  /* 0x0000001e6c082981 */ /* 0x000f22000c1e1100 */
[----:B------:R-:W-:-:S02]  /*5ef0*/  PRMT R18, RZ, 0x7610, R18 ;  /* 0x00007610ff127816 */ /* 0x000fc40000000012 */
[----:B------:R-:W-:Y:S01]  /*5f00*/  PRMT R17, RZ, 0x7610, R17 ;  /* 0x00007610ff117816 */ /* 0x000fe20000000011 */
[----:B------:R-:W4:Y:S01]  /*5f10*/  @P2 LDG.E.U8 R12, desc[UR30][R124.64] ;  /* 0x0000001e7c0c2981 */ /* 0x000f22000c1e1100 */
        /* <DEDUP_REMOVED lines=12> */
[----:B0-----:R-:W-:-:S03]  /*5fe0*/  LOP3.LUT R31, R31, 0x7f, RZ, 0xc0, !PT ;  /* 0x0000007f1f1f7812 */ /* 0x001fc600078ec0ff */
[----:B------:R-:W4:Y:S04]  /*5ff0*/  @P2 LDG.E.U8 R17, desc[UR30][R158.64] ;  /* 0x0000001e9e112981 */ /* 0x000f28000c1e1100 */
        /* <DEDUP_REMOVED lines=8> */
[----:B--2---:R0:W-:Y:S04]  /*6080*/  STS.U8 [R31+UR14+0x3200], R32 ;  /* 0x003200201f007988 */ /* 0x0041e8000800000e */
[----:B------:R2:W-:Y:S04]  /*6090*/  STS.U8 [R31+UR14+0x3400], R33 ;  /* 0x003400211f007988 */ /* 0x0005e8000800000e */
[----:B------:R1:W-:Y:S01]  /*60a0*/  STS.U8 [R31+UR14+0x3600], R35 ;  /* 0x003600231f007988 */ /* 0x0003e2000800000e */
[----:B0-----:R-:W-:-:S03]  /*60b0*/  IMAD.MOV.U32 R32, RZ, RZ, R207 ;  /* 0x000000ffff207224 */ /* 0x001fc600078e00cf */
[----:B------:R0:W5:Y:S01]  /*60c0*/  LDL.LU R207, [R1+0x154] ;  /* 0x0001540001cf7983 */ /* 0x0001620000300800 */
[----:B--2---:R-:W-:-:S03]  /*60d0*/  IMAD.MOV.U32 R33, RZ, RZ, R206 ;  /* 0x000000ffff217224 */ /* 0x004fc600078e00ce */
[----:B------:R0:W5:Y:S01]  /*60e0*/  LDL.LU R206, [R1+0x150] ;  /* 0x0001500001ce7983 */ /* 0x0001620000300800 */
[----:B-1----:R-:W-:-:S03]  /*60f0*/  IMAD.MOV.U32 R35, RZ, RZ, R3 ;  /* 0x000000ffff237224 */ /* 0x002fc600078e0003 */
[----:B------:R1:W-:Y:S04]  /*6100*/  STS.U8 [R31+UR14+0x3800], R37 ;  /* 0x003800251f007988 */ /* 0x0003e8000800000e */
[----:B------:R0:W5:Y:S01]  /*6110*/  LDL.LU R3, [R1+0x14c] ;  /* 0x00014c0001037983 */ /* 0x0001620000300800 */
[----:B-1----:R-:W-:-:S03]  /*6120*/  IMAD.MOV.U32 R37, RZ, RZ, R2 ;  /* 0x000000ffff257224 */ /* 0x002fc600078e0002 */
[----:B------:R0:W5:Y:S04]  /*6130*/  LDL.LU R2, [R1+0x148] ;  /* 0x0001480001027983 */ /* 0x0001680000300800 */
[----:B------:R-:W-:Y:S04]  /*6140*/  STS.U8 [R31+UR14+0x3a00], R38 ;  /* 0x003a00261f007988 */ /* 0x000fe8000800000e */
[----:B------:R-:W-:Y:S04]  /*6150*/  STS.U8 [R31+UR14+0x3c00], R39 ;  /* 0x003c00271f007988 */ /* 0x000fe8000800000e */
[----:B---3--:R1:W-:Y:S02]  /*6160*/  STS.U8 [R31+UR14+0x3e00], R41 ;  /* 0x003e00291f007988 */ /* 0x0083e4000800000e */
[----:B-1----:R-:W-:-:S05]  /*6170*/  LOP3.LUT R41, R31, 0x10, RZ, 0x3c, !PT ;  /* 0x000000101f297812 */ /* 0x002fca00078e3cff */
[----:B------:R1:W-:Y:S04]  /*6180*/  STS.U8 [R41+UR14+0x2080], R43 ;  /* 0x0020802b29007988 */ /* 0x0003e8000800000e */
        /* <DEDUP_REMOVED lines=14> */
[----:B------:R2:W-:Y:S01]  /*6270*/  STS.U8 [R41+UR14+0x3e80], R53 ;  /* 0x003e803529007988 */ /* 0x0005e2000800000e */
[----:B-1----:R-:W1:Y:S01]  /*6280*/  S2R R43, SR_TID.X ;  /* 0x00000000002b7919 */ /* 0x002e620000002100 */
[----:B--2---:R-:W2:Y:S01]  /*6290*/  S2R R41, SR_TID.X ;  /* 0x0000000000297919 */ /* 0x004ea20000002100 */
[----:B------:R-:W-:-:S04]  /*62a0*/  IMAD.MOV.U32 R38, RZ, RZ, R252 ;  /* 0x000000ffff267224 */ /* 0x000fc800078e00fc */
[----:B------:R-:W-:Y:S02]  /*62b0*/  IMAD.MOV.U32 R39, RZ, RZ, R38 ;  /* 0x000000ffff277224 */ /* 0x000fe400078e0026 */
[----:B------:R-:W-:Y:S01]  /*62c0*/  IMAD.MOV.U32 R38, RZ, RZ, R37 ;  /* 0x000000ffff267224 */ /* 0x000fe200078e0025 */
[----:B------:R-:W3:Y:S01]  /*62d0*/  S2R R252, SR_TID.X ;  /* 0x0000000000fc7919 */ /* 0x000ee20000002100 */
[----:B------:R-:W-:Y:S02]  /*62e0*/  IMAD.MOV.U32 R37, RZ, RZ, R35 ;  /* 0x000000ffff257224 */ /* 0x000fe400078e0023 */
[----:B------:R-:W-:Y:S02]  /*62f0*/  IMAD.MOV.U32 R35, RZ, RZ, R33 ;  /* 0x000000ffff237224 */ /* 0x000fe400078e0021 */
[----:B------:R-:W-:Y:S02]  /*6300*/  IMAD.MOV.U32 R33, RZ, RZ, R32 ;  /* 0x000000ffff217224 */ /* 0x000fe400078e0020 */
[----:B-1----:R-:W-:Y:S01]  /*6310*/  IMAD.SHL.U32 R31, R43, 0x8, RZ ;  /* 0x000000082b1f7824 */ /* 0x002fe200078e00ff */
[----:B--2---:R-:W-:-:S04]  /*6320*/  LOP3.LUT R41, R41, 0x7f, RZ, 0xc0, !PT ;  /* 0x0000007f29297812 */ /* 0x004fc800078ec0ff */
[----:B------:R-:W-:Y:S02]  /*6330*/  LOP3.LUT R31, R31, 0x30, RZ, 0xc0, !PT ;  /* 0x000000301f1f7812 */ /* 0x000fe400078ec0ff */
[----:B------:R-:W-:Y:S02]  /*6340*/  LOP3.LUT R41, R41, 0x20, RZ, 0x3c, !PT ;  /* 0x0000002029297812 */ /* 0x000fe400078e3cff */
[----:B------:R-:W-:-:S03]  /*6350*/  LOP3.LUT R32, R43, 0x60, RZ, 0xc0, !PT ;  /* 0x000000602b207812 */ /* 0x000fc600078ec0ff */
[----:B----4-:R-:W-:Y:S02]  /*6360*/  STS.U8 [R41+UR14+0x2100], R62 ;  /* 0x0021003e29007988 */ /* 0x010fe4000800000e */
[----:B------:R-:W-:Y:S02]  /*6370*/  IMAD R31, R32, 0x20, R31 ;  /* 0x00000020201f7824 */ /* 0x000fe400078e021f */
[----:B------:R-:W-:Y:S01]  /*6380*/  STS.U8 [R41+UR14+0x2300], R61 ;  /* 0x0023003d29007988 */ /* 0x000fe2000800000e */
[----:B------:R-:W-:-:S03]  /*6390*/  LOP3.LUT R32, R43, 0x10, RZ, 0xc0, !PT ;  /* 0x000000102b207812 */ /* 0x000fc600078ec0ff */
[----:B------:R-:W-:Y:S04]  /*63a0*/  STS.U8 [R41+UR14+0x2500], R60 ;  /* 0x0025003c29007988 */ /* 0x000fe8000800000e */
[----:B------:R-:W-:Y:S04]  /*63b0*/  STS.U8 [R41+UR14+0x2700], R59 ;  /* 0x0027003b29007988 */ /* 0x000fe8000800000e */
[----:B------:R-:W-:Y:S01]  /*63c0*/  STS.U8 [R41+UR14+0x2900], R29 ;  /* 0x0029001d29007988 */ /* 0x000fe2000800000e */
[----:B------:R-:W-:-:S03]  /*63d0*/  IMAD.SHL.U32 R32, R32, 0x2, RZ ;  /* 0x0000000220207824 */ /* 0x000fc600078e00ff */
[----:B------:R-:W-:Y:S04]  /*63e0*/  STS.U8 [R41+UR14+0x2b00], R26 ;  /* 0x002b001a29007988 */ /* 0x000fe8000800000e */
[----:B------:R-:W-:Y:S04]  /*63f0*/  STS.U8 [R41+UR14+0x2d00], R25 ;  /* 0x002d001929007988 */ /* 0x000fe8000800000e */
[----:B------:R-:W-:Y:S04]  /*6400*/  STS.U8 [R41+UR14+0x2f00], R24 ;  /* 0x002f001829007988 */ /* 0x000fe8000800000e */
[----:B------:R-:W-:Y:S04]  /*6410*/  STS.U8 [R41+UR14+0x3100], R13 ;  /* 0x0031000d29007988 */ /* 0x000fe8000800000e */
[----:B------:R-:W-:Y:S01]  /*6420*/  STS.U8 [R41+UR14+0x3300], R11 ;  /* 0x0033000b29007988 */ /* 0x000fe2000800000e */
[----:B------:R-:W-:-:S03]  /*6430*/  LOP3.LUT R32, R31, R32, RZ, 0x3c, !PT ;  /* 0x000000201f207212 */ /* 0x000fc600078e3cff */
[----:B------:R-:W-:Y:S04]  /*6440*/  STS.U8 [R41+UR14+0x3500], R9 ;  /* 0x0035000929007988 */ /* 0x000fe8000800000e */
[----:B------:R-:W-:Y:S04]  /*6450*/  STS.U8 [R41+UR14+0x3700], R7 ;  /* 0x0037000729007988 */ /* 0x000fe8000800000e */
[----:B------:R-:W-:Y:S04]  /*6460*/  STS.U8 [R41+UR14+0x3900], R6 ;  /* 0x0039000629007988 */ /* 0x000fe8000800000e */
[----:B------:R-:W-:Y:S04]  /*6470*/  STS.U8 [R41+UR14+0x3b00], R5 ;  /* 0x003b000529007988 */ /* 0x000fe8000800000e */
[----:B------:R-:W1:Y:S04]  /*6480*/  SHFL.BFLY PT, R31, R63, 0x10, 0x1f ;  /* 0x0e001f003f1f7f89 */ /* 0x000e6800000e0000 */
[----:B------:R-:W-:Y:S04]  /*6490*/  STS.U8 [R41+UR14+0x3d00], R4 ;  /* 0x003d000429007988 */ /* 0x000fe8000800000e */
[----:B------:R2:W-:Y:S02]  /*64a0*/  STS.U8 [R41+UR14+0x3f00], R0 ;  /* 0x003f000029007988 */ /* 0x0005e4000800000e */
[----:B--2---:R-:W-:-:S04]  /*64b0*/  FADD R0, -R156, -INF ;  /* 0xff8000009c007421 */ /* 0x004fc80000000100 */
[----:B------:R-:W-:Y:S01]  /*64c0*/  FMUL R0, R0, 1.4426950216293334961 ;  /* 0x3fb8aa3b00007820 */ /* 0x000fe20000400000 */
[----:B---3--:R-:W-:Y:S02]  /*64d0*/  LOP3.LUT R252, R252, 0x7f, RZ, 0xc0, !PT ;  /* 0x0000007ffcfc7812 */ /* 0x008fe400078ec0ff */
[----:B------:R-:W-:-:S03]  /*64e0*/  LOP3.LUT R13, R43, 0xf, RZ, 0xc0, !PT ;  /* 0x0000000f2b0d7812 */ /* 0x000fc600078ec0ff */
[----:B------:R-:W2:Y:S01]  /*64f0*/  MUFU.EX2 R0, R0 ;  /* 0x0000000000007308 */ /* 0x000ea20000000800 */
[----:B------:R-:W-:Y:S01]  /*6500*/  LOP3.LUT R252, R252, 0x30, RZ, 0x3c, !PT ;  /* 0x00000030fcfc7812 */ /* 0x000fe200078e3cff */
[----:B------:R-:W-:Y:S01]  /*6510*/  IMAD R13, R13, 0x40, R32 ;  /* 0x000000400d0d7824 */ /* 0x000fe200078e0220 */
[----:B------:R-:W-:Y:S01]  /*6520*/  F2FP.SATFINITE.E4M3.F32.PACK_AB_MERGE_C R9, R38, R39, R64 ;  /* 0x000000272609723e */ /* 0x000fe20004807040 */
[----:B-1----:R-:W-:Y:S01]  /*6530*/  FADD R63, R63, R31 ;  /* 0x0000001f3f3f7221 */ /* 0x002fe20000000000 */
[----:B------:R-:W-:Y:S01]  /*6540*/  F2FP.SATFINITE.E4M3.F32.PACK_AB_MERGE_C R11, R40, R36, R67 ;  /* 0x00000024280b723e */ /* 0x000fe20004807043 */
[----:B------:R1:W-:Y:S01]  /*6550*/  STS.U8 [R252+UR14+0x3380], R10 ;  /* 0x0033800afc007988 */ /* 0x0003e2000800000e */
[----:B------:R-:W-:-:S03]  /*6560*/  F2FP.SATFINITE.E4M3.F32.PACK_AB_MERGE_C R5, R187, R188, R157 ;  /* 0x000000bcbb05723e */ /* 0x000fc6000480709d */
[----:B------:R3:W-:Y:S01]  /*6570*/  STS.U8 [R252+UR14+0x3580], R8 ;  /* 0x00358008fc007988 */ /* 0x0007e2000800000e */
[----:B------:R-:W-:Y:S02]  /*6580*/  F2FP.SATFINITE.E4M3.F32.PACK_AB_MERGE_C R4, R189, R42, R184 ;  /* 0x0000002abd04723e */ /* 0x000fe400048070b8 */
[----:B------:R-:W-:Y:S01]  /*6590*/  F2FP.SATFINITE.E4M3.F32.PACK_AB_MERGE_C R6, R190, R191, R185 ;  /* 0x000000bfbe06723e */ /* 0x000fe200048070b9 */
[----:B------:R4:W-:Y:S01]  /*65a0*/  STS.U8 [R252+UR14+0x3180], R12 ;  /* 0x0031800cfc007988 */ /* 0x0009e2000800000e */
[----:B------:R-:W-:Y:S02]  /*65b0*/  F2FP.SATFINITE.E4M3.F32.PACK_AB_MERGE_C R7, R248, R249, R186 ;  /* 0x000000f9f807723e */ /* 0x000fe400048070ba */
[----:B-1----:R-:W-:Y:S02]  /*65c0*/  F2FP.SATFINITE.E4M3.F32.PACK_AB_MERGE_C R10, R34, R33, R66 ;  /* 0x00000021220a723e */ /* 0x002fe40004807042 */
[----:B---3--:R-:W-:Y:S01]  /*65d0*/  F2FP.SATFINITE.E4M3.F32.PACK_AB_MERGE_C R8, R35, R37, R65 ;  /* 0x000000252308723e */ /* 0x008fe20004807041 */
[----:B------:R-:W-:Y:S01]  /*65e0*/  STS.U8 [R252+UR14+0x2180], R21 ;  /* 0x00218015fc007988 */ /* 0x000fe2000800000e */
[----:B----4-:R-:W-:-:S03]  /*65f0*/  LOP3.LUT R12, R13, 0x10, RZ, 0x3c, !PT ;  /* 0x000000100d0c7812 */ /* 0x010fc600078e3cff */
[----:B------:R-:W-:Y:S01]  /*6600*/  STS.U8 [R252+UR14+0x2380], R20 ;  /* 0x00238014fc007988 */ /* 0x000fe2000800000e */
[----:B--2---:R-:W-:-:S03]  /*6610*/  FADD R157, R0, R63 ;  /* 0x0000003f009d7221 */ /* 0x004fc60000000000 */
        /* <DEDUP_REMOVED lines=11> */
[----:B------:R-:W-:Y:S04]  /*66d0*/  STS.128 [R13+UR14+0x8000], R8 ;  /* 0x008000080d007988 */ /* 0x000fe80008000c0e */
[----:B------:R1:W-:Y:S02]  /*66e0*/  STS.128 [R12+UR14+0x8000], R4 ;  /* 0x008000040c007988 */ /* 0x0003e40008000c0e */
[----:B-1----:R-:W1:Y:S01]  /*66f0*/  LDTM.16dp32bit_t0_t15.x64 R4, tmem[UR15] ;  /* 0x0000000f000479ee */ /* 0x002e620008b00000 */
[----:B------:R-:W2:Y:S01]  /*6700*/  LDTM.16dp32bit_t16_t31.x64 R4, tmem[UR15+0x40] ;  /* 0x0000400f000479ee */ /* 0x000ea20008b20000 */
[----:B------:R-:W-:Y:S01]  /*6710*/  NOP ;  /* 0x0000000000007918 */ /* 0x000fe20000000000 */
[----:B0-----:R-:W-:Y:S05]  /*6720*/  @!P2 BRA `(.L_x_9) ;  /* 0x000000040008a947 */ /* 0x001fea0003800000 */
[C---:B-12---:R-:W-:Y:S01]  /*6730*/  FMUL R4, R0.reuse, R4 ;  /* 0x0000000400047220 */ /* 0x046fe20000400000 */
[C---:B------:R-:W-:Y:S01]  /*6740*/  FMUL R5, R0.reuse, R5 ;  /* 0x0000000500057220 */ /* 0x040fe20000400000 */
        /* <DEDUP_REMOVED lines=61> */
[----:B------:R-:W-:-:S04]  /*6b20*/  FMUL R67, R0, R67 ;  /* 0x0000004300437220 */ /* 0x000fc80000400000 */
[----:B------:R0:W-:Y:S01]  /*6b30*/  STTM.16dp32bit_t0_t15.x64 tmem[UR15], R4 ;  /* 0x00000004000079ed */ /* 0x0001e20008b0000f */
[----:B------:R0:W-:Y:S02]  /*6b40*/  STTM.16dp32bit_t16_t31.x64 tmem[UR15+0x40], R4 ;  /* 0x00004004000079ed */ /* 0x0001e40008b2000f */
.L_x_9:
[----:B--2---:R-:W2:Y:S02]  /*6b50*/  FENCE.VIEW.ASYNC.T ;  /* 0x00000000000073c6 */ /* 0x004ea40000000200 */
[----:B--2---:R-:W-:Y:S06]  /*6b60*/  BAR.SYNC.DEFER_BLOCKING 0x0 ;  /* 0x0000000000007b1d */ /* 0x004fec0000010000 */
[----:B------:R-:W2:Y:S01]  /*6b70*/  LDCU UR4, c[0x0][0x3f0] ;  /* 0x00007e00ff0477ac */ /* 0x000ea20008000800 */
[----:B------:R3:W-:Y:S06]  /*6b80*/  MEMBAR.ALL.CTA ;  /* 0x0000000000007992 */ /* 0x0007ec0000008000 */
[----:B---3--:R-:W3:Y:S01]  /*6b90*/  FENCE.VIEW.ASYNC.S ;  /* 0x00000000000073c6 */ /* 0x008ee20000000000 */
[----:B--2---:R-:W-:-:S04]  /*6ba0*/  UIADD3 UR4, UPT, UPT, UR4, -0x40, URZ ;  /* 0xffffffc004047890 */ /* 0x004fc8000fffe0ff */
[----:B------:R-:W-:Y:S01]  /*6bb0*/  UISETP.GE.AND UP1, UPT, UR4, 0x1, UPT ;  /* 0x000000010400788c */ /* 0x000fe2000bf26270 */
[----:B---3--:R-:W-:Y:S06]  /*6bc0*/  BAR.SYNC.DEFER_BLOCKING 0x0 ;  /* 0x0000000000007b1d */ /* 0x008fec0000010000 */
[----:B------:R-:W-:Y:S05]  /*6bd0*/  @!P3 BRA `(.L_x_10) ;  /* 0x000000000064b947 */ /* 0x000fea0003800000 */
[----:B------:R-:W-:Y:S02]  /*6be0*/  UIADD3 UR4, UPT, UPT, UR14, 0x8000, URZ ;  /* 0x000080000e047890 */ /* 0x000fe4000fffe0ff */
[----:B------:R-:W-:Y:S02]  /*6bf0*/  UIADD3 UR5, UPT, UPT, UR14, 0x2000, URZ ;  /* 0x000020000e057890 */ /* 0x000fe4000fffe0ff */
[----:B------:R-:W-:Y:S02]  /*6c00*/  USHF.R.U32.HI UR4, URZ, 0x4, UR4 ;  /* 0x00000004ff047899 */ /* 0x000fe40008011604 */
[----:B------:R-:W-:Y:S02]  /*6c10*/  USHF.R.U32.HI UR5, URZ, 0x4, UR5 ;  /* 0x00000004ff057899 */ /* 0x000fe40008011605 */
[----:B------:R-:W-:Y:S02]  /*6c20*/  USGXT.U32 UR6, UR4, 0xe ;  /* 0x0000000e0406789a */ /* 0x000fe40008000000 */
[----:B------:R-:W-:Y:S01]  /*6c30*/  USGXT.U32 UR8, UR5, 0xe ;  /* 0x0000000e0508789a */ /* 0x000fe20008000000 */
[----:B------:R-:W-:Y:S01]  /*6c40*/  UMOV UR18, 0xfffffffe ;  /* 0xfffffffe00127882 */ /* 0x000fe20000000000 */
[----:B------:R-:W-:Y:S01]  /*6c50*/  UMOV UR19, 0x7fffbfdf ;  /* 0x7fffbfdf00137882 */ /* 0x000fe20000000000 */
[----:B------:R-:W-:Y:S01]  /*6c60*/  UMOV UR7, URZ ;  /* 0x000000ff00077c82 */ /* 0x000fe20008000000 */
[----:B------:R-:W-:Y:S01]  /*6c70*/  UMOV UR9, URZ ;  /* 0x000000ff00097c82 */ /* 0x000fe20008000000 */
[----:B------:R-:W-:-:S02]  /*6c80*/  UIADD3.64 UR20, UPT, UPT, UR6, -UR18, URZ ;  /* 0x8000001206147297 */ /* 0x000fc4000fffe0ff */
[----:B------:R-:W-:Y:S01]  /*6c90*/  UIADD3.64 UR18, UPT, UPT, UR8, -UR18, URZ ;  /* 0x8000001208127297 */ /* 0x000fe2000fffe0ff */
[----:B------:R-:W-:Y:S01]  /*6ca0*/  UMOV UR22, 0x0 ;  /* 0x0000000000167882 */ /* 0x000fe20000000000 */
[----:B------:R-:W-:Y:S01]  /*6cb0*/  UMOV UR23, 0x4200010 ;  /* 0x0420001000177882 */ /* 0x000fe20000000000 */
[----:B------:R-:W-:Y:S01]  /*6cc0*/  UMOV UR4, UR17 ;  /* 0x0000001100047c82 */ /* 0x000fe20008000000 */
[----:B------:R-:W-:Y:S01]  /*6cd0*/  UMOV UR5, URZ ;  /* 0x000000ff00057c82 */ /* 0x000fe20008000000 */
[----:B------:R-:W-:Y:S01]  /*6ce0*/  UMOV UR7, 0x80004020 ;  /* 0x8000402000077882 */ /* 0x000fe20000000000 */
[----:B------:R-:W-:Y:S01]  /*6cf0*/  UMOV UR9, 0x80004020 ;  /* 0x8000402000097882 */ /* 0x000fe20000000000 */
[----:B------:R-:W-:Y:S01]  /*6d00*/  UMOV UR24, 0x0 ;  /* 0x0000000000187882 */ /* 0x000fe20000000000 */
[----:B------:R-:W-:Y:S01]  /*6d10*/  UMOV UR25, 0x4200010 ;  /* 0x0420001000197882 */ /* 0x000fe20000000000 */
[----:B------:R-:W-:Y:S01]  /*6d20*/  UMOV UR4, UR4 ;  /* 0x0000000400047c82 */ /* 0x000fe20008000000 */
[----:B------:R2:W-:Y:S01]  /*6d30*/  UTCQMMA gdesc[UR6], gdesc[UR8], tmem[UR12], tmem[UR22], idesc[UR23], UPT ;  /* 0x00ff1608060075ea */ /* 0x0005e2000b80030c */
[----:B------:R2:W-:Y:S01]  /*6d40*/  UTCQMMA gdesc[UR20], gdesc[UR18], tmem[UR12], tmem[UR24], idesc[UR25], UPT ;  /* 0x00ff1812140075ea */ /* 0x0005e2000b80030c */
[----:B------:R2:W-:Y:S01]  /*6d50*/  UTCBAR [UR4], URZ ;  /* 0x000000ff040073e9 */ /* 0x0005e200080000ff */
[----:B------:R-:W-:Y:S01]  /*6d60*/  NOP ;  /* 0x0000000000007918 */ /* 0x000fe20000000000 */
.L_x_10:
[----:B01----:R-:W-:Y:S01]  /*6d70*/  FSEL R4, R157, 1, P2 ;  /* 0x3f8000009d047808 */ /* 0x003fe20001000000 */
[----:B--2---:R-:W-:Y:S01]  /*6d80*/  UMOV UR6, URZ ;  /* 0x000000ff00067c82 */ /* 0x004fe20008000000 */
[----:B------:R-:W-:-:S03]  /*6d90*/  FSEL R0, R156, -INF , P2 ;  /* 0xff8000009c007808 */ /* 0x000fc60001000000 */
[----:B------:R0:W-:Y:S01]  /*6da0*/  STL [R1+0x118], R4 ;  /* 0x0001180401007387 */ /* 0x0001e20000100800 */
[----:B------:R-:W-:Y:S05]  /*6db0*/  BRA.U !UP1, `(.L_x_11) ;  /* 0x0000003d098c7547 */ /* 0x000fea000b800000 */
[----:B0-----:R-:W0:Y:S01]  /*6dc0*/  LDC R4, c[0x0][0x3c4] ;  /* 0x0000f100ff047b82 */ /* 0x001e220000000800 */
[----:B------:R-:W1:Y:S01]  /*6dd0*/  LDCU UR9, c[0x0][0x3d4] ;  /* 0x00007a80ff0977ac */ /* 0x000e620008000800 */
[----:B------:R-:W-:Y:S02]  /*6de0*/  IMAD.MOV.U32 R36, RZ, RZ, R0 ;  /* 0x000000ffff247224 */ /* 0x000fe400078e0000 */
[----:B------:R-:W-:Y:S01]  /*6df0*/  IMAD.MOV.U32 R37, RZ, RZ, RZ ;  /* 0x000000ffff257224 */ /* 0x000fe200078e00ff */
[----:B------:R-:W-:Y:S02]  /*6e00*/  USHF.R.U32.HI UR24, URZ, 0x4, UR14 ;  /* 0x00000004ff187899 */ /* 0x000fe4000801160e */
[----:B------:R-:W-:Y:S02]  /*6e10*/  USHF.R.U32.HI UR26, URZ, 0x4, UR10 ;  /* 0x00000004ff1a7899 */ /* 0x000fe4000801160a */
[----:B------:R-:W-:Y:S02]  /*6e20*/  UIADD3 UR8, UPT, UPT, UR14, 0x8000, URZ ;  /* 0x000080000e087890 */ /* 0x000fe4000fffe0ff */
[----:B------:R-:W-:-:S02]  /*6e30*/  USGXT.U32 UR24, UR24, 0xe ;  /* 0x0000000e1818789a */ /* 0x000fc40008000000 */
[----:B------:R-:W-:Y:S02]  /*6e40*/  USGXT.U32 UR26, UR26, 0xe ;  /* 0x0000000e1a1a789a */ /* 0x000fe40008000000 */
[----:B------:R-:W-:Y:S02]  /*6e50*/  UIADD3 UR4, UPT, UPT, UR14, 0x6000, URZ ;  /* 0x000060000e047890 */ /* 0x000fe4000fffe0ff */
[----:B------:R-:W-:Y:S02]  /*6e60*/  USHF.R.U32.HI UR8, URZ, 0x4, UR8 ;  /* 0x00000004ff087899 */ /* 0x000fe40008011608 */
[----:B------:R-:W-:Y:S02]  /*6e70*/  UIADD3 UR20, UP3, UPT, UR24, 0x80, URZ ;  /* 0x0000008018147890 */ /* 0x000fe4000ff7e0ff */
[----:B------:R-:W-:Y:S02]  /*6e80*/  UIADD3 UR18, UP2, UPT, UR26, 0x2, URZ ;  /* 0x000000021a127890 */ /* 0x000fe4000ff5e0ff */
[----:B------:R-:W-:Y:S01]  /*6e90*/  USHF.R.U32.HI UR4, URZ, 0x4, UR4 ;  /* 0x00000004ff047899 */ /* 0x000fe20008011604 */
[----:B0-----:R-:W-:Y:S01]  /*6ea0*/  IMAD.SHL.U32 R156, R4, 0x40, RZ ;  /* 0x00000040049c7824 */ /* 0x001fe200078e00ff */
[----:B------:R-:W-:Y:S01]  /*6eb0*/  USGXT.U32 UR28, UR8, 0xe ;  /* 0x0000000e081c789a */ /* 0x000fe20008000000 */
[----:B------:R-:W-:Y:S01]  /*6ec0*/  UMOV UR6, URZ ;  /* 0x000000ff00067c82 */ /* 0x000fe20008000000 */
[----:B------:R-:W-:Y:S01]  /*6ed0*/  UMOV UR5, URZ ;  /* 0x000000ff00057c82 */ /* 0x000fe20008000000 */
[----:B------:R-:W-:-:S02]  /*6ee0*/  UIADD3.X UR21, UPT, UPT, UR6, -0x7fffbfe0, URZ, UP3, !UPT ;  /* 0x8000402006157890 */ /* 0x000fc40009ffe4ff */
[----:B------:R-:W-:Y:S02]  /*6ef0*/  UIADD3.X UR19, UPT, UPT, UR5, 0x40004040, URZ, UP2, !UPT ;  /* 0x4000404005137890 */ /* 0x000fe400097fe4ff */
[----:B------:R-:W-:Y:S02]  /*6f00*/  USGXT.U32 UR4, UR4, 0xe ;  /* 0x0000000e0404789a */ /* 0x000fe40008000000 */
[----:B------:R-:W-:Y:S02]  /*6f10*/  UIADD3 UR42, UP2, UPT, UR20, 0x80, URZ ;  /* 0x00000080142a7890 */ /* 0x000fe4000ff5e0ff */
[----:B------:R-:W-:Y:S02]  /*6f20*/  UIADD3 UR40, UP3, UPT, UR20, 0x100, URZ ;  /* 0x0000010014287890 */ /* 0x000fe4000ff7e0ff */
[----:B------:R-:W-:Y:S01]  /*6f30*/  UIADD3 UR38, UP4, UPT, UR28, 0x2, URZ ;  /* 0x000000021c267890 */ /* 0x000fe2000ff9e0ff */
[----:B------:R-:W-:Y:S01]  /*6f40*/  UMOV UR7, URZ ;  /* 0x000000ff00077c82 */ /* 0x000fe20008000000 */
[----:B------:R-:W-:Y:S01]  /*6f50*/  UMOV UR22, 0xfffffffe ;  /* 0xfffffffe00167882 */ /* 0x000fe20000000000 */
[----:B------:R-:W-:Y:S01]  /*6f60*/  UMOV UR23, 0x7fffbfdf ;  /* 0x7fffbfdf00177882 */ /* 0x000fe20000000000 */
[----:B------:R-:W-:Y:S01]  /*6f70*/  UISETP.NE.U32.AND UP1, UPT, UR11, URZ, UPT ;  /* 0x000000ff0b00728c */ /* 0x000fe2000bf25070 */
[----:B------:R-:W0:Y:S01]  /*6f80*/  LDCU UR37, c[0x0][0x3f0] ;  /* 0x00007e00ff2577ac */ /* 0x000e220008000800 */
[----:B------:R-:W2:Y:S01]  /*6f90*/  LDCU UR48, c[0x0][0x3a8] ;  /* 0x00007500ff3077ac */ /* 0x000ea20008000800 */
[----:B------:R-:W3:Y:S01]  /*6fa0*/  LDCU UR49, c[0x0][0x3d4] ;  /* 0x00007a80ff3177ac */ /* 0x000ee20008000800 */
[----:B-1----:R-:W-:-:S02]  /*6fb0*/  USHF.L.U32 UR9, UR9, 0x6, URZ ;  /* 0x0000000609097899 */ /* 0x002fc400080006ff */
[----:B------:R-:W-:Y:S02]  /*6fc0*/  UIADD3.X UR43, UPT, UPT, UR21, URZ, URZ, UP2, !UPT ;  /* 0x000000ff152b7290 */ /* 0x000fe400097fe4ff */
[----:B------:R-:W-:Y:S02]  /*6fd0*/  UIADD3.X UR41, UPT, UPT, UR21, URZ, URZ, UP3, !UPT ;  /* 0x000000ff15297290 */ /* 0x000fe40009ffe4ff */
[----:B------:R-:W-:Y:S02]  /*6fe0*/  UIADD3.X UR39, UPT, UPT, UR7, -0x7fffbfe0, URZ, UP4, !UPT ;  /* 0x8000402007277890 */ /* 0x000fe4000a7fe4ff */
[----:B------:R-:W-:Y:S02]  /*6ff0*/  UIADD3.64 UR22, UPT, UPT, UR4, -UR22, URZ ;  /* 0x8000001604167297 */ /* 0x000fe4000fffe0ff */
[----:B------:R-:W-:Y:S02]  /*7000*/  UIADD3.64 UR44, UPT, UPT, UR18, 0x2, URZ ;  /* 0x00000002122c7897 */ /* 0x000fe4000fffe0ff */
[----:B------:R-:W-:Y:S01]  /*7010*/  UIADD3.64 UR46, UPT, UPT, UR18, 0x4, URZ ;  /* 0x00000004122e7897 */ /* 0x000fe2000fffe0ff */
[----:B------:R-:W-:Y:S01]  /*7020*/  UMOV UR36, 0x1 ;  /* 0x0000000100247882 */ /* 0x000fe20000000000 */
[----:B------:R-:W-:-:S10]  /*7030*/  UMOV UR8, URZ ;  /* 0x000000ff00087c82 */ /* 0x000fd40008000000 */
.L_x_16:
[----:B------:R-:W4:Y:S04]  /*7040*/  LDL.64 R24, [R1+0x108] ;  /* 0x0001080001187983 */ /* 0x000f280000100a00 */
[----:B---3--:R-:W3:Y:S04]  /*7050*/  LDL.64 R20, [R1+0x88] ;  /* 0x0000880001147983 */ /* 0x008ee80000100a00 */
[----:B--2---:R-:W2:Y:S04]  /*7060*/  LDL.64 R22, [R1+0xc8] ;  /* 0x0000c80001167983 */ /* 0x004ea80000100a00 */
[----:B------:R-:W2:Y:S04]  /*7070*/  LDL.64 R12, [R1+0x48] ;  /* 0x00004800010c7983 */ /* 0x000ea80000100a00 */
[----:B------:R-:W2:Y:S04]  /*7080*/  LDL.64 R18, [R1+0x8] ;  /* 0x0000080001127983 */ /* 0x000ea80000100a00 */
[----:B------:R-:W2:Y:S01]  /*7090*/  LDL.64 R16, [R1+0x100] ;  /* 0x0001000001107983 */ /* 0x000ea20000100a00 */
[----:B------:R-:W-:-:S02]  /*70a0*/  SHF.R.S32.HI R4, RZ, 0x1f, R156 ;  /* 0x0000001fff047819 */ /* 0x000fc4000001149c */
[----:B-----5:R-:W-:Y:S01]  /*70b0*/  IADD3 R6, P2, PT, R156, R2, RZ ;  /* 0x000000029c067210 */ /* 0x020fe20007f5e0ff */
[----:B------:R-:W2:Y:S04]  /*70c0*/  LDL.64 R14, [R1+0x80] ;  /* 0x00008000010e7983 */ /* 0x000ea80000100a00 */
[----:B------:R-:W2:Y:S01]  /*70d0*/  LDL.64 R34, [R1+0xc0] ;  /* 0x0000c00001227983 */ /* 0x000ea20000100a00 */
[----:B------:R-:W-:-:S03]  /*70e0*/  IMAD.X R7, R4, 0x1, R3, P2 ;  /* 0x0000000104077824 */ /* 0x000fc600010e0603 */
[----:B------:R-:W2:Y:S04]  /*70f0*/  LDL.64 R26, [R1+0x40] ;  /* 0x00004000011a7983 */ /* 0x000ea80000100a00 */
[----:B------:R3:W2:Y:S04]  /*7100*/  LDG.E.U8 R0, desc[UR30][R6.64] ;  /* 0x0000001e06007981 */ /* 0x0006a8000c1e1100 */
[----:B------:R-:W2:Y:S04]  /*7110*/  LDL.64 R32, [R1+0xb8] ;  /* 0x0000b80001207983 */ /* 0x000ea80000100a00 */
        /* <DEDUP_REMOVED lines=16> */
[----:B------:R-:W2:Y:S01]  /*7220*/  LDL.64 R186, [R1+0x120] ;  /* 0x0001200001ba7983 */ /* 0x000ea20000100a00 */
[----:B----4-:R-:W-:-:S05]  /*7230*/  IADD3 R8, P3, PT, R156, R24, RZ ;  /* 0x000000189c087210 */ /* 0x010fca0007f7e0ff */
[----:B------:R-:W-:Y:S02]  /*7240*/  IMAD.X R9, R4, 0x1, R25, P3 ;  /* 0x0000000104097824 */ /* 0x000fe400018e0619 */
[----:B------:R-:W4:Y:S01]  /*7250*/  LDL.64 R24, [R1] ;  /* 0x0000000001187983 */ /* 0x000f220000100a00 */
[C---:B---3--:R-:W-:Y:S02]  /*7260*/  IADD3 R6, P3, PT, R156.reuse, R20, RZ ;  /* 0x000000149c067210 */ /* 0x048fe40007f7e0ff */
[----:B--2---:R-:W-:Y:S01]  /*7270*/  IADD3 R10, P2, PT, R156, R22, RZ ;  /* 0x000000169c0a7210 */ /* 0x004fe20007f5e0ff */
[----:B------:R-:W2:Y:S02]  /*7280*/  LDG.E.U8 R8, desc[UR30][R8.64] ;  /* 0x0000001e08087981 */ /* 0x000ea4000c1e1100 */
[C---:B------:R-:W-:Y:S02]  /*7290*/  IMAD.X R7, R4.reuse, 0x1, R21, P3 ;  /* 0x0000000104077824 */ /* 0x040fe400018e0615 */
[----:B------:R-:W3:Y:S01]  /*72a0*/  LDL.64 R20, [R1+0xf8] ;  /* 0x0000f80001147983 */ /* 0x000ee20000100a00 */
[----:B------:R-:W-:Y:S01]  /*72b0*/  IMAD.X R11, R4, 0x1, R23, P2 ;  /* 0x00000001040b7824 */ /* 0x000fe200010e0617 */
[----:B------:R-:W-:-:S02]  /*72c0*/  IADD3 R22, P2, PT, R156, R12, RZ ;  /* 0x0000000c9c167210 */ /* 0x000fc40007f5e0ff */
[----:B------:R-:W-:Y:S02]  /*72d0*/  IADD3 R28, P3, PT, R156, R18, RZ ;  /* 0x000000129c1c7210 */ /* 0x000fe40007f7e0ff */
[----:B------:R1:W2:Y:S01]  /*72e0*/  LDG.E.U8 R5, desc[UR30][R10.64] ;  /* 0x0000001e0a057981 */ /* 0x0002a2000c1e1100 */
[----:B------:R-:W-:Y:S01]  /*72f0*/  IMAD.X R23, R4, 0x1, R13, P2 ;  /* 0x0000000104177824 */ /* 0x000fe200010e060d */
[----:B------:R-:W-:Y:S01]  /*7300*/  IADD3 R38, P2, PT, R156, R236, RZ ;  /* 0x000000ec9c267210 */ /* 0x000fe20007f5e0ff */
[C---:B------:R-:W-:Y:S01]  /*7310*/  IMAD.X R29, R4.reuse, 0x1, R19, P3 ;  /* 0x00000001041d7824 */ /* 0x040fe200018e0613 */
[----:B------:R0:W2:Y:S03]  /*7320*/  LDG.E.U8 R13, desc[UR30][R6.64] ;  /* 0x0000001e060d7981 */ /* 0x0000a6000c1e1100 */
[----:B------:R-:W-:Y:S01]  /*7330*/  IMAD.X R39, R4, 0x1, R237, P2 ;  /* 0x0000000104277824 */ /* 0x000fe200010e06ed */
[----:B------:R-:W2:Y:S01]  /*7340*/  LDL.64 R18, [R1+0x38] ;  /* 0x0000380001127983 */ /* 0x000ea20000100a00 */
[----:B-1----:R-:W-:-:S03]  /*7350*/  IADD3 R10, P2, PT, R156, R16, RZ ;  /* 0x000000109c0a7210 */ /* 0x002fc60007f5e0ff */
[----:B------:R-:W2:Y:S01]  /*7360*/  LDG.E.U8 R38, desc[UR30][R38.64] ;  /* 0x0000001e26267981 */ /* 0x000ea2000c1e1100 */
[----:B0-----:R-:W-:Y:S01]  /*7370*/  IADD3 R6, P3, PT, R156, R220, RZ ;  /* 0x000000dc9c067210 */ /* 0x001fe20007f7e0ff */
[----:B------:R-:W-:Y:S01]  /*7380*/  IMAD.X R11, R4, 0x1, R17, P2 ;  /* 0x00000001040b7824 */ /* 0x000fe200010e0611 */
[----:B------:R-:W-:Y:S01]  /*7390*/  IADD3 R16, P2, PT, R156, R14, RZ ;  /* 0x0000000e9c107210 */ /* 0x000fe20007f5e0ff */
[----:B------:R-:W2:Y:S02]  /*73a0*/  LDG.E.U8 R28, desc[UR30][R28.64] ;  /* 0x0000001e1c1c7981 */ /* 0x000ea4000c1e1100 */
[----:B------:R-:W-:Y:S01]  /*73b0*/  IMAD.X R7, R4, 0x1, R221, P3 ;  /* 0x0000000104077824 */ /* 0x000fe200018e06dd */
[----:B------:R-:W-:Y:S01]  /*73c0*/  IADD3 R50, P3, PT, R156, R34, RZ ;  /* 0x000000229c327210 */ /* 0x000fe20007f7e0ff */
[C---:B------:R-:W-:Y:S01]  /*73d0*/  IMAD.X R17, R4.reuse, 0x1, R15, P2 ;  /* 0x0000000104117824 */ /* 0x040fe200010e060f */
[----:B------:R-:W2:Y:S03]  /*73e0*/  LDG.E.U8 R22, desc[UR30][R22.64] ;  /* 0x0000001e16167981 */ /* 0x000ea6000c1e1100 */
[----:B------:R-:W-:Y:S01]  /*73f0*/  IMAD.X R51, R4, 0x1, R35, P3 ;  /* 0x0000000104337824 */ /* 0x000fe200018e0623 */
[----:B------:R-:W2:Y:S04]  /*7400*/  LDG.E.U8 R6, desc[UR30][R6.64] ;  /* 0x0000001e06067981 */ /* 0x000ea8000c1e1100 */
[----:B------:R-:W2:Y:S04]  /*7410*/  LDG.E.U8 R43, desc[UR30][R16.64] ;  /* 0x0000001e102b7981 */ /* 0x000ea8000c1e1100 */
[----:B------:R-:W2:Y:S04]  /*7420*/  LDG.E.U8 R50, desc[UR30][R50.64] ;  /* 0x0000001e32327981 */ /* 0x000ea8000c1e1100 */
[----:B------:R0:W2:Y:S02]  /*7430*/  LDG.E.U8 R7, desc[UR30][R10.64] ;  /* 0x0000001e0a077981 */ /* 0x0000a4000c1e1100 */
[----:B0-----:R-:W-:-:S05]  /*7440*/  IADD3 R10, P3, PT, R156, R26, RZ ;  /* 0x0000001a9c0a7210 */ /* 0x001fca0007f7e0ff */
[----:B------:R-:W-:Y:S02]  /*7450*/  IMAD.X R11, R4, 0x1, R27, P3 ;  /* 0x00000001040b7824 */ /* 0x000fe400018e061b */
[----:B------:R-:W2:Y:S01]  /*7460*/  LDL.64 R26, [R1+0xb0] ;  /* 0x0000b000011a7983 */ /* 0x000ea20000100a00 */
[----:B----4-:R-:W-:-:S03]  /*7470*/  IADD3 R14, P2, PT, R156, R24, RZ ;  /* 0x000000189c0e7210 */ /* 0x010fc60007f5e0ff */
[----:B------:R-:W4:Y:S02]  /*7480*/  LDG.E.U8 R42, desc[UR30][R10.64] ;  /* 0x0000001e0a2a7981 */ /* 0x000f24000c1e1100 */
[----:B------:R-:W-:Y:S02]  /*7490*/  IMAD.X R15, R4, 0x1, R25, P2 ;  /* 0x00000001040f7824 */ /* 0x000fe400010e0619 */
[----:B------:R-:W4:Y:S04]  /*74a0*/  LDL.64 R24, [R1+0x70] ;  /* 0x0000700001187983 */ /* 0x000f280000100a00 */
[----:B------:R3:W4:Y:S02]  /*74b0*/  LDG.E.U8 R41, desc[UR30][R14.64] ;  /* 0x0000001e0e297981 */ /* 0x000724000c1e1100 */
[----:B---3--:R-:W-:-:S05]  /*74c0*/  IADD3 R14, P2, PT, R156, R20, RZ ;  /* 0x000000149c0e7210 */ /* 0x008fca0007f5e0ff */
[----:B------:R-:W-:Y:S02]  /*74d0*/  IMAD.X R15, R4, 0x1, R21, P2 ;  /* 0x00000001040f7824 */ /* 0x000fe400010e0615 */
[----:B------:R-:W3:Y:S01]  /*74e0*/  LDL.64 R20, [R1+0x30] ;  /* 0x0000300001147983 */ /* 0x000ee20000100a00 */
[C---:B------:R-:W-:Y:S02]  /*74f0*/  IADD3 R16, P3, PT, R156.reuse, R234, RZ ;  /* 0x000000ea9c107210 */ /* 0x040fe40007f7e0ff */
[----:B------:R-:W-:Y:S01]  /*7500*/  IADD3 R10, P4, PT, R156, R218, RZ ;  /* 0x000000da9c0a7210 */ /* 0x000fe20007f9e0ff */
[----:B------:R-:W3:Y:S02]  /*7510*/  LDG.E.U8 R35, desc[UR30][R14.64] ;  /* 0x0000001e0e237981 */ /* 0x000ee4000c1e1100 */
[C---:B------:R-:W-:Y:S02]  /*7520*/  IMAD.X R17, R4.reuse, 0x1, R235, P3 ;  /* 0x0000000104117824 */ /* 0x040fe400018e06eb */
[----:B------:R-:W-:-:S03]  /*7530*/  IMAD.X R11, R4, 0x1, R219, P4 ;  /* 0x00000001040b7824 */ /* 0x000fc600020e06db */
[----:B------:R0:W3:Y:S04]  /*7540*/  LDG.E.U8 R40, desc[UR30][R16.64] ;  /* 0x0000001e10287981 */ /* 0x0000e8000c1e1100 */
[----:B------:R1:W3:Y:S01]  /*7550*/  LDG.E.U8 R39, desc[UR30][R10.64] ;  /* 0x0000001e0a277981 */ /* 0x0002e2000c1e1100 */
[C---:B0-----:R-:W-:Y:S02]  /*7560*/  IADD3 R16, P3, PT, R156.reuse, R32, RZ ;  /* 0x000000209c107210 */ /* 0x041fe40007f7e0ff */
[----:B-1----:R-:W-:-:S03]  /*7570*/  IADD3 R10, P2, PT, R156, R30, RZ ;  /* 0x0000001e9c0a7210 */ /* 0x002fc60007f5e0ff */
[C---:B------:R-:W-:Y:S02]  /*7580*/  IMAD.X R17, R4.reuse, 0x1, R33, P3 ;  /* 0x0000000104117824 */ /* 0x040fe400018e0621 */
[----:B------:R-:W-:-:S03]  /*7590*/  IMAD.X R11, R4, 0x1, R31, P2 ;  /* 0x00000001040b7824 */ /* 0x000fc600010e061f */
[----:B------:R0:W3:Y:S01]  /*75a0*/  LDG.E.U8 R34, desc[UR30][R16.64] ;  /* 0x0000001e10227981 */ /* 0x0000e2000c1e1100 */
[----:B--2---:R-:W-:-:S03]  /*75b0*/  IADD3 R14, P3, PT, R156, R18, RZ ;  /* 0x000000129c0e7210 */ /* 0x004fc60007f7e0ff */
[----:B------:R1:W2:Y:S01]  /*75c0*/  LDG.E.U8 R33, desc[UR30][R10.64] ;  /* 0x0000001e0a217981 */ /* 0x0002a2000c1e1100 */
[----:B0-----:R-:W-:-:S05]  /*75d0*/  IADD3 R16, P2, PT, R156, R250, RZ ;  /* 0x000000fa9c107210 */ /* 0x001fca0007f5e0ff */
[----:B------:R-:W-:Y:S01]  /*75e0*/  IMAD.X R17, R4, 0x1, R251, P2 ;  /* 0x0000000104117824 */ /* 0x000fe200010e06fb */
[----:B------:R-:W-:Y:S01]  /*75f0*/  IADD3 R18, P2, PT, R156, R46, RZ ;  /* 0x0000002e9c127210 */ /* 0x000fe20007f5e0ff */
[----:B------:R-:W-:Y:S01]  /*7600*/  IMAD.X R15, R4, 0x1, R19, P3 ;  /* 0x00000001040f7824 */ /* 0x000fe200018e0613 */
[----:B-1----:R-:W-:Y:S02]  /*7610*/  IADD3 R10, P3, PT, R156, R232, RZ ;  /* 0x000000e89c0a7210 */ /* 0x002fe40007f7e0ff */
[----:B------:R-:W2:Y:S01]  /*7620*/  LDG.E.U8 R31, desc[UR30][R16.64] ;  /* 0x0000001e101f7981 */ /* 0x000ea2000c1e1100 */
[----:B------:R-:W-:-:S03]  /*7630*/  IMAD.X R19, R4, 0x1, R47, P2 ;  /* 0x0000000104137824 */ /* 0x000fc600010e062f */
[----:B------:R-:W2:Y:S01]  /*7640*/  LDL.64 R46, [R1+0x28] ;  /* 0x00002800012e7983 */ /* 0x000ea20000100a00 */
[----:B------:R-:W-:-:S03]  /*7650*/  IMAD.X R11, R4, 0x1, R233, P3 ;  /* 0x00000001040b7824 */ /* 0x000fc600018e06e9 */
[----:B------:R0:W2:Y:S04]  /*7660*/  LDG.E.U8 R32, desc[UR30][R14.64] ;  /* 0x0000001e0e207981 */ /* 0x0000a8000c1e1100 */
[----:B------:R1:W2:Y:S04]  /*7670*/  LDG.E.U8 R30, desc[UR30][R10.64] ;  /* 0x0000001e0a1e7981 */ /* 0x0002a8000c1e1100 */
[----:B------:R-:W2:Y:S01]  /*7680*/  LDG.E.U8 R18, desc[UR30][R18.64] ;  /* 0x0000001e12127981 */ /* 0x000ea2000c1e1100 */
[C---:B0-----:R-:W-:Y:S02]  /*7690*/  IADD3 R14, P4, PT, R156.reuse, R216, RZ ;  /* 0x000000d89c0e7210 */ /* 0x041fe40007f9e0ff */
[----:B-1----:R-:W-:-:S03]  /*76a0*/  IADD3 R10, P3, PT, R156, R26, RZ ;  /* 0x0000001a9c0a7210 */ /* 0x002fc60007f7e0ff */
[C---:B------:R-:W-:Y:S02]  /*76b0*/  IMAD.X R15, R4.reuse, 0x1, R217, P4 ;  /* 0x00000001040f7824 */ /* 0x040fe400020e06d9 */
[----:B------:R-:W-:-:S03]  /*76c0*/  IMAD.X R11, R4, 0x1, R27, P3 ;  /* 0x00000001040b7824 */ /* 0x000fc600018e061b */
[----:B------:R3:W2:Y:S04]  /*76d0*/  LDG.E.U8 R29, desc[UR30][R14.64] ;  /* 0x0000001e0e1d7981 */ /* 0x0006a8000c1e1100 */
[----:B------:R-:W2:Y:S01]  /*76e0*/  LDG.E.U8 R27, desc[UR30][R10.64] ;  /* 0x0000001e0a1b7981 */ /* 0x000ea2000c1e1100 */
[----:B----4-:R-:W-:-:S05]  /*76f0*/  IADD3 R16, P2, PT, R156, R24, RZ ;  /* 0x000000189c107210 */ /* 0x010fca0007f5e0ff */
[----:B------:R-:W-:-:S05]  /*7700*/  IMAD.X R17, R4, 0x1, R25, P2 ;  /* 0x0000000104117824 */ /* 0x000fca00010e0619 */
[----:B------:R0:W4:Y:S01]  /*7710*/  LDG.E.U8 R26, desc[UR30][R16.64] ;  /* 0x0000001e101a7981 */ /* 0x000122000c1e1100 */
[----:B---3--:R-:W-:-:S05]  /*7720*/  IADD3 R14, P3, PT, R156, R20, RZ ;  /* 0x000000149c0e7210 */ /* 0x008fca0007f7e0ff */
[----:B------:R-:W-:Y:S01]  /*7730*/  IMAD.X R15, R4, 0x1, R21, P3 ;  /* 0x00000001040f7824 */ /* 0x000fe200018e0615 */
[C---:B0-----:R-:W-:Y:S02]  /*7740*/  IADD3 R16, P3, PT, R156.reuse, R230, RZ ;  /* 0x000000e69c107210 */ /* 0x041fe40007f7e0ff */
[----:B------:R-:W-:-:S03]  /*7750*/  IADD3 R10, P2, PT, R156, R246, RZ ;  /* 0x000000f69c0a7210 */ /* 0x000fc60007f5e0ff */
[----:B------:R-:W-:Y:S01]  /*7760*/  IMAD.X R17, R4, 0x1, R231, P3 ;  /* 0x0000000104117824 */ /* 0x000fe200018e06e7 */
[----:B------:R-:W-:Y:S01]  /*7770*/  IADD3 R20, P4, PT, R156, R214, RZ ;  /* 0x000000d69c147210 */ /* 0x000fe20007f9e0ff */
[----:B------:R-:W-:Y:S01]  /*7780*/  IMAD.X R11, R4, 0x1, R247, P2 ;  /* 0x00000001040b7824 */ /* 0x000fe200010e06f7 */
[----:B------:R-:W3:Y:S04]  /*7790*/  LDG.E.U8 R15, desc[UR30][R14.64] ;  /* 0x0000001e0e0f7981 */ /* 0x000ee8000c1e1100 */
[----:B------:R0:W3:Y:S04]  /*77a0*/  LDG.E.U8 R24, desc[UR30][R16.64] ;  /* 0x0000001e10187981 */ /* 0x0000e8000c1e1100 */
[----:B------:R1:W3:Y:S01]  /*77b0*/  LDG.E.U8 R25, desc[UR30][R10.64] ;  /* 0x0000001e0a197981 */ /* 0x0002e2000c1e1100 */
[----:B0-----:R-:W-:-:S02]  /*77c0*/  IADD3 R16, P3, PT, R156, R54, RZ ;  /* 0x000000369c107210 */ /* 0x001fc40007f7e0ff */
[----:B-1----:R-:W-:-:S03]  /*77d0*/  IADD3 R10, P2, PT, R156, R44, RZ ;  /* 0x0000002c9c0a7210 */ /* 0x002fc60007f5e0ff */
[C---:B------:R-:W-:Y:S02]  /*77e0*/  IMAD.X R17, R4.reuse, 0x1, R55, P3 ;  /* 0x0000000104117824 */ /* 0x040fe400018e0637 */
[----:B------:R-:W3:Y:S01]  /*77f0*/  LDL.64 R54, [R1+0xd8] ;  /* 0x0000d80001367983 */ /* 0x000ee20000100a00 */
[C---:B------:R-:W-:Y:S02]  /*7800*/  IMAD.X R21, R4.reuse, 0x1, R215, P4 ;  /* 0x0000000104157824 */ /* 0x040fe400020e06d7 */
[----:B------:R-:W-:Y:S01]  /*7810*/  IMAD.X R11, R4, 0x1, R45, P2 ;  /* 0x00000001040b7824 */ /* 0x000fe200010e062d */
[C---:B------:R-:W-:Y:S02]  /*7820*/  IADD3 R44, P2, PT, R156.reuse, R48, RZ ;  /* 0x000000309c2c7210 */ /* 0x040fe40007f5e0ff */
[----:B------:R-:W4:Y:S01]  /*7830*/  LDG.E.U8 R23, desc[UR30][R20.64] ;  /* 0x0000001e14177981 */ /* 0x000f22000c1e1100 */
[----:B------:R-:W-:Y:S02]  /*7840*/  IADD3 R48, P4, PT, R156, R212, RZ ;  /* 0x000000d49c307210 */ /* 0x000fe40007f9e0ff */
[C---:B------:R-:W-:Y:S01]  /*7850*/  IMAD.X R45, R4.reuse, 0x1, R49, P2 ;  /* 0x00000001042d7824 */ /* 0x040fe200010e0631 */
[----:B------:R0:W4:Y:S02]  /*7860*/  LDG.E.U8 R20, desc[UR30][R16.64] ;  /* 0x0000001e10147981 */ /* 0x000124000c1e1100 */
[----:B------:R-:W-:-:S02]  /*7870*/  IMAD.X R49, R4, 0x1, R213, P4 ;  /* 0x0000000104317824 */ /* 0x000fc400020e06d5 */
[----:B------:R1:W4:Y:S04]  /*7880*/  LDG.E.U8 R19, desc[UR30][R44.64] ;  /* 0x0000001e2c137981 */ /* 0x000328000c1e1100 */
[----:B------:R1:W4:Y:S01]  /*7890*/  LDG.E.U8 R14, desc[UR30][R48.64] ;  /* 0x0000001e300e7981 */ /* 0x000322000c1e1100 */
[----:B0-----:R-:W-:-:S03]  /*78a0*/  IADD3 R16, P2, PT, R156, R244, RZ ;  /* 0x000000f49c107210 */ /* 0x001fc60007f5e0ff */
[----:B------:R2:W4:Y:S02]  /*78b0*/  LDG.E.U8 R21, desc[UR30][R10.64] ;  /* 0x0000001e0a157981 */ /* 0x000524000c1e1100 */
[----:B------:R-:W-:Y:S01]  /*78c0*/  IMAD.X R17, R4, 0x1, R245, P2 ;  /* 0x0000000104117824 */ /* 0x000fe200010e06f5 */
[----:B-1----:R-:W-:-:S05]  /*78d0*/  IADD3 R44, P2, PT, R156, R62, RZ ;  /* 0x0000003e9c2c7210 */ /* 0x002fca0007f5e0ff */
[----:B------:R-:W-:Y:S01]  /*78e0*/  IMAD.X R45, R4, 0x1, R63, P2 ;  /* 0x00000001042d7824 */ /* 0x000fe200010e063f */
[----:B------:R-:W-:Y:S01]  /*78f0*/  IADD3 R48, P2, PT, R156, R60, RZ ;  /* 0x0000003c9c307210 */ /* 0x000fe20007f5e0ff */
[----:B------:R-:W4:Y:S04]  /*7900*/  LDL.64 R62, [R1+0x90] ;  /* 0x00009000013e7983 */ /* 0x000f280000100a00 */
[----:B------:R-:W-:Y:S01]  /*7910*/  IMAD.X R49, R4, 0x1, R61, P2 ;  /* 0x0000000104317824 */ /* 0x000fe200010e063d */
[----:B--2---:R-:W-:Y:S01]  /*7920*/  IADD3 R10, P3, PT, R156, R46, RZ ;  /* 0x0000002e9c0a7210 */ /* 0x004fe20007f7e0ff */
[----:B------:R-:W2:Y:S04]  /*7930*/  LDL.64 R60, [R1+0x110] ;  /* 0x00011000013c7983 */ /* 0x000ea80000100a00 */
[----:B------:R-:W-:Y:S01]  /*7940*/  IMAD.X R11, R4, 0x1, R47, P3 ;  /* 0x00000001040b7824 */ /* 0x000fe200018e062f */
[----:B------:R-:W-:Y:S01]  /*7950*/  IADD3 R46, P3, PT, R156, R228, RZ ;  /* 0x000000e49c2e7210 */ /* 0x000fe20007f7e0ff */
[----:B------:R-:W2:Y:S04]  /*7960*/  LDG.E.U8 R17, desc[UR30][R16.64] ;  /* 0x0000001e10117981 */ /* 0x000ea8000c1e1100 */
[----:B------:R-:W-:Y:S01]  /*7970*/  IMAD.X R47, R4, 0x1, R229, P3 ;  /* 0x00000001042f7824 */ /* 0x000fe200018e06e5 */
[----:B------:R-:W2:Y:S04]  /*7980*/  LDG.E.U8 R9, desc[UR30][R44.64] ;  /* 0x0000001e2c097981 */ /* 0x000ea8000c1e1100 */
[----:B------:R-:W4:Y:S04]  /*7990*/  LDG.E.U8 R10, desc[UR30][R10.64] ;  /* 0x0000001e0a0a7981 */ /* 0x000f28000c1e1100 */
[----:B------:R0:W4:Y:S04]  /*79a0*/  LDG.E.U8 R16, desc[UR30][R46.64] ;  /* 0x0000001e2e107981 */ /* 0x000128000c1e1100 */
[----:B------:R1:W4:Y:S01]  /*79b0*/  LDG.E.U8 R11, desc[UR30][R48.64] ;  /* 0x0000001e300b7981 */ /* 0x000322000c1e1100 */
[----:B0-----:R-:W-:-:S05]  /*79c0*/  IADD3 R46, P3, PT, R156, R58, RZ ;  /* 0x0000003a9c2e7210 */ /* 0x001fca0007f7e0ff */
[----:B------:R-:W-:Y:S01]  /*79d0*/  IMAD.X R47, R4, 0x1, R59, P3 ;  /* 0x00000001042f7824 */ /* 0x000fe200018e063b */
[----:B------:R-:W-:Y:S01]  /*79e0*/  IADD3 R44, P3, PT, R156, R52, RZ ;  /* 0x000000349c2c7210 */ /* 0x000fe20007f7e0ff */
[----:B------:R-:W4:Y:S04]  /*79f0*/  LDL.64 R58, [R1+0x18] ;  /* 0x00001800013a7983 */ /* 0x000f280000100a00 */
[----:B------:R0:W4:Y:S01]  /*7a00*/  LDG.E.U8 R12, desc[UR30][R46.64] ;  /* 0x0000001e2e0c7981 */ /* 0x000122000c1e1100 */
[----:B------:R-:W-:Y:S01]  /*7a10*/  IMAD.X R45, R4, 0x1, R53, P3 ;  /* 0x00000001042d7824 */ /* 0x000fe200018e0635 */
[----:B-1----:R-:W-:-:S04]  /*7a20*/  IADD3 R48, P3, PT, R156, R226, RZ ;  /* 0x000000e29c307210 */ /* 0x002fc80007f7e0ff */
[----:B------:R1:W4:Y:S01]  /*7a30*/  LDG.E.U8 R51, desc[UR30][R44.64] ;  /* 0x0000001e2c337981 */ /* 0x000322000c1e1100 */
[----:B0-----:R-:W-:Y:S01]  /*7a40*/  IADD3 R46, P2, PT, R156, R242, RZ ;  /* 0x000000f29c2e7210 */ /* 0x001fe20007f5e0ff */
[----:B------:R-:W-:-:S04]  /*7a50*/  IMAD.X R49, R4, 0x1, R227, P3 ;  /* 0x0000000104317824 */ /* 0x000fc800018e06e3 */
[----:B------:R-:W-:Y:S01]  /*7a60*/  IMAD.X R47, R4, 0x1, R243, P2 ;  /* 0x00000001042f7824 */ /* 0x000fe200010e06f3 */
[----:B-1----:R-:W-:Y:S01]  /*7a70*/  IADD3 R44, P4, PT, R156, R210, RZ ;  /* 0x000000d29c2c7210 */ /* 0x002fe20007f9e0ff */
[----:B------:R0:W4:Y:S04]  /*7a80*/  LDG.E.U8 R53, desc[UR30][R48.64] ;  /* 0x0000001e30357981 */ /* 0x000128000c1e1100 */
[----:B------:R3:W4:Y:S01]  /*7a90*/  LDG.E.U8 R52, desc[UR30][R46.64] ;  /* 0x0000001e2e347981 */ /* 0x000722000c1e1100 */
[----:B------:R-:W-:Y:S01]  /*7aa0*/  IMAD.X R45, R4, 0x1, R211, P4 ;  /* 0x00000001042d7824 */ /* 0x000fe200020e06d3 */
[----:B0-----:R-:W-:-:S05]  /*7ab0*/  IADD3 R48, P3, PT, R156, R64, RZ ;  /* 0x000000409c307210 */ /* 0x001fca0007f7e0ff */
[----:B------:R-:W-:Y:S02]  /*7ac0*/  IMAD.X R49, R4, 0x1, R65, P3 ;  /* 0x0000000104317824 */ /* 0x000fe400018e0641 */
[----:B------:R-:W4:Y:S01]  /*7ad0*/  LDL.64 R64, [R1+0x10] ;  /* 0x0000100001407983 */ /* 0x000f220000100a00 */
[----:B---3--:R-:W-:-:S03]  /*7ae0*/  IADD3 R46, P2, PT, R156, R54, RZ ;  /* 0x000000369c2e7210 */ /* 0x008fc60007f5e0ff */
[----:B------:R0:W3:Y:S02]  /*7af0*/  LDG.E.U8 R54, desc[UR30][R44.64] ;  /* 0x0000001e2c367981 */ /* 0x0000e4000c1e1100 */
[----:B------:R-:W-:-:S05]  /*7b00*/  IMAD.X R47, R4, 0x1, R55, P2 ;  /* 0x00000001042f7824 */ /* 0x000fca00010e0637 */
[----:B------:R-:W3:Y:S01]  /*7b10*/  LDG.E.U8 R55, desc[UR30][R46.64] ;  /* 0x0000001e2e377981 */ /* 0x000ee2000c1e1100 */
[----:B0-----:R-:W-:-:S03]  /*7b20*/  IADD3 R44, P2, PT, R156, R56, RZ ;  /* 0x000000389c2c7210 */ /* 0x001fc60007f5e0ff */
[----:B------:R0:W3:Y:S02]  /*7b30*/  LDG.E.U8 R56, desc[UR30][R48.64] ;  /* 0x0000001e30387981 */ /* 0x0000e4000c1e1100 */
[----:B------:R-:W-:-:S05]  /*7b40*/  IMAD.X R45, R4, 0x1, R57, P2 ;  /* 0x00000001042d7824 */ /* 0x000fca00010e0639 */
[----:B------:R1:W3:Y:S01]  /*7b50*/  LDG.E.U8 R57, desc[UR30][R44.64] ;  /* 0x0000001e2c397981 */ /* 0x0002e2000c1e1100 */
[----:B0-----:R-:W-:-:S05]  /*7b60*/  IADD3 R48, P2, PT, R156, R240, RZ ;  /* 0x000000f09c307210 */ /* 0x001fca0007f5e0ff */
[----:B------:R-:W-:Y:S01]  /*7b70*/  IMAD.X R49, R4, 0x1, R241, P2 ;  /* 0x0000000104317824 */ /* 0x000fe200010e06f1 */
[----:B-1----:R-:W-:-:S04]  /*7b80*/  IADD3 R44, P2, PT, R156, R224, RZ ;  /* 0x000000e09c2c7210 */ /* 0x002fc80007f5e0ff */
[----:B------:R-:W3:Y:S01]  /*7b90*/  LDG.E.U8 R48, desc[UR30][R48.64] ;  /* 0x0000001e30307981 */ /* 0x000ee2000c1e1100 */
[----:B------:R-:W-:-:S05]  /*7ba0*/  IMAD.X R45, R4, 0x1, R225, P2 ;  /* 0x00000001042d7824 */ /* 0x000fca00010e06e1 */
[----:B------:R2:W3:Y:S02]  /*7bb0*/  LDG.E.U8 R49, desc[UR30][R44.64] ;  /* 0x0000001e2c317981 */ /* 0x0004e4000c1e1100 */
[----:B--2---:R-:W-:-:S05]  /*7bc0*/  IADD3 R44, P2, PT, R156, R60, RZ ;  /* 0x0000003c9c2c7210 */ /* 0x004fca0007f5e0ff */
[----:B------:R-:W-:-:S05]  /*7bd0*/  IMAD.X R45, R4, 0x1, R61, P2 ;  /* 0x00000001042d7824 */ /* 0x000fca00010e063d */
[----:B------:R0:W2:Y:S02]  /*7be0*/  LDG.E.U8 R60, desc[UR30][R44.64] ;  /* 0x0000001e2c3c7981 */ /* 0x0000a4000c1e1100 */
[----:B0-----:R-:W-:-:S05]  /*7bf0*/  IADD3 R44, P2, PT, R156, R184, RZ ;  /* 0x000000b89c2c7210 */ /* 0x001fca0007f5e0ff */
[----:B------:R-:W-:Y:S02]  /*7c00*/  IMAD.X R45, R4, 0x1, R185, P2 ;  /* 0x00000001042d7824 */ /* 0x000fe400010e06b9 */
[----:B------:R-:W0:Y:S03]  /*7c10*/  LDC R185, c[0x0][0x3c4] ;  /* 0x0000f100ffb97b82 */ /* 0x000e260000000800 */
[----:B------:R4:W2:Y:S02]  /*7c20*/  LDG.E.U8 R61, desc[UR30][R44.64] ;  /* 0x0000001e2c3d7981 */ /* 0x0008a4000c1e1100 */
[----:B----4-:R-:W-:-:S05]  /*7c30*/  IADD3 R44, P2, PT, R156, R62, RZ ;  /* 0x0000003e9c2c7210 */ /* 0x010fca0007f5e0ff */
[----:B------:R-:W-:-:S05]  /*7c40*/  IMAD.X R45, R4, 0x1, R63, P2 ;  /* 0x00000001042d7824 */ /* 0x000fca00010e063f */
[----:B------:R1:W4:Y:S02]  /*7c50*/  LDG.E.U8 R62, desc[UR30][R44.64] ;  /* 0x0000001e2c3e7981 */ /* 0x000324000c1e1100 */
[----:B-1----:R-:W-:-:S05]  /*7c60*/  IADD3 R44, P2, PT, R156, R66, RZ ;  /* 0x000000429c2c7210 */ /* 0x002fca0007f5e0ff */
[----:B------:R-:W-:Y:S02]  /*7c70*/  IMAD.X R45, R4, 0x1, R67, P2 ;  /* 0x00000001042d7824 */ /* 0x000fe400010e0643 */
[----:B------:R-:W2:Y:S01]  /*7c80*/  LDL.64 R66, [R1+0x140] ;  /* 0x0001400001427983 */ /* 0x000ea20000100a00 */
[----:B------:R-:W-:-:S03]  /*7c90*/  IADD3 R46, P3, PT, R156, R58, RZ ;  /* 0x0000003a9c2e7210 */ /* 0x000fc60007f7e0ff */
[----:B------:R0:W3:Y:S02]  /*7ca0*/  LDG.E.U8 R63, desc[UR30][R44.64] ;  /* 0x0000001e2c3f7981 */ /* 0x0000e4000c1e1100 */
[----:B------:R-:W-:-:S05]  /*7cb0*/  IMAD.X R47, R4, 0x1, R59, P3 ;  /* 0x00000001042f7824 */ /* 0x000fca00018e063b */
[----:B------:R1:W3:Y:S01]  /*7cc0*/  LDG.E.U8 R58, desc[UR30][R46.64] ;  /* 0x0000001e2e3a7981 */ /* 0x0002e2000c1e1100 */
[----:B0-----:R-:W-:Y:S02]  /*7cd0*/  IADD3 R44, P4, PT, R2, R185, RZ ;  /* 0x000000b9022c7210 */ /* 0x001fe40007f9e0ff */
[C---:B-1----:R-:W-:Y:S02]  /*7ce0*/  IADD3 R46, P3, PT, R156.reuse, R208, RZ ;  /* 0x000000d09c2e7210 */ /* 0x042fe40007f7e0ff */
[----:B------:R-:W-:-:S03]  /*7cf0*/  IADD3 R44, P2, PT, R156, R44, RZ ;  /* 0x0000002c9c2c7210 */ /* 0x000fc60007f5e0ff */
[----:B------:R-:W-:Y:S01]  /*7d00*/  IMAD.X R47, R4, 0x1, R209, P3 ;  /* 0x00000001042f7824 */ /* 0x000fe200018e06d1 */
[----:B------:R-:W-:-:S04]  /*7d10*/  LEA.HI.X.SX32 R45, R185, R3, 0x1, P4 ;  /* 0x00000003b92d7211 */ /* 0x000fc800020f0eff */
[----:B------:R0:W3:Y:S01]  /*7d20*/  LDG.E.U8 R59, desc[UR30][R46.64] ;  /* 0x0000001e2e3b7981 */ /* 0x0000e2000c1e1100 */
[----:B------:R-:W-:Y:S01]  /*7d30*/  IMAD.X R45, R4, 0x1, R45, P2 ;  /* 0x00000001042d7824 */ /* 0x000fe200010e062d */
[----:B0-----:R-:W-:-:S05]  /*7d40*/  IADD3 R46, P3, PT, R156, R64, RZ ;  /* 0x000000409c2e7210 */ /* 0x001fca0007f7e0ff */
[----:B------:R-:W-:Y:S02]  /*7d50*/  IMAD.X R47, R4, 0x1, R65, P3 ;  /* 0x00000001042f7824 */ /* 0x000fe400018e0641 */
[----:B------:R0:W3:Y:S04]  /*7d60*/  LDG.E.U8 R65, desc[UR30][R44.64] ;  /* 0x0000001e2c417981 */ /* 0x0000e8000c1e1100 */
[----:B------:R1:W3:Y:S01]  /*7d70*/  LDG.E.U8 R64, desc[UR30][R46.64] ;  /* 0x0000001e2e407981 */ /* 0x0002e2000c1e1100 */
[----:B0-----:R-:W-:-:S04]  /*7d80*/  IMAD.SHL.U32 R44, R185, 0x2, RZ ;  /* 0x00000002b92c7824 */ /* 0x001fc800078e00ff */
[----:B------:R-:W-:Y:S02]  /*7d90*/  IMAD.IADD R44, R44, 0x1, R2 ;  /* 0x000000012c2c7824 */ /* 0x000fe400078e0202 */
[----:B-1----:R-:W-:-:S03]  /*7da0*/  IMAD R46, R185, 0x3, RZ ;  /* 0x00000003b92e7824 */ /* 0x002fc600078e02ff */
[----:B------:R-:W-:Y:S01]  /*7db0*/  IADD3 R44, P2, PT, R156, R44, RZ ;  /* 0x0000002c9c2c7210 */ /* 0x000fe20007f5e0ff */
[----:B------:R-:W-:-:S04]  /*7dc0*/  IMAD.IADD R46, R46, 0x1, R2 ;  /* 0x000000012e2e7824 */ /* 0x000fc800078e0202 */
[----:B--2---:R-:W-:Y:S01]  /*7dd0*/  IMAD.X R45, R4, 0x1, R67, P2 ;  /* 0x00000001042d7824 */ /* 0x004fe200010e0643 */
[----:B------:R-:W-:-:S04]  /*7de0*/  IADD3 R46, P2, PT, R156, R46, RZ ;  /* 0x0000002e9c2e7210 */ /* 0x000fc80007f5e0ff */
[----:B------:R0:W2:Y:S01]  /*7df0*/  LDG.E.U8 R66, desc[UR30][R44.64] ;  /* 0x0000001e2c427981 */ /* 0x0000a2000c1e1100 */
[----:B------:R-:W-:-:S05]  /*7e00*/  IMAD.X R47, R4, 0x1, R249, P2 ;  /* 0x00000001042f7824 */ /* 0x000fca00010e06f9 */
[----:B------:R1:W4:Y:S01]  /*7e10*/  LDG.E.U8 R67, desc[UR30][R46.64] ;  /* 0x0000001e2e437981 */ /* 0x000322000c1e1100 */
[----:B0-----:R-:W-:-:S04]  /*7e20*/  IMAD.SHL.U32 R44, R185, 0x4, RZ ;  /* 0x00000004b92c7824 */ /* 0x001fc800078e00ff */
[----:B------:R-:W-:Y:S02]  /*7e30*/  IMAD.IADD R44, R44, 0x1, R2 ;  /* 0x000000012c2c7824 */ /* 0x000fe400078e0202 */
[----:B-1----:R-:W-:-:S03]  /*7e40*/  IMAD R46, R185, 0x5, RZ ;  /* 0x00000005b92e7824 */ /* 0x002fc600078e02ff */
[----:B------:R-:W-:Y:S01]  /*7e50*/  IADD3 R44, P2, PT, R156, R44, RZ ;  /* 0x0000002c9c2c7210 */ /* 0x000fe20007f5e0ff */
[----:B------:R-:W-:-:S04]  /*7e60*/  IMAD.IADD R46, R46, 0x1, R2 ;  /* 0x000000012e2e7824 */ /* 0x000fc800078e0202 */
[----:B------:R-:W-:Y:S01]  /*7e70*/  IMAD.X R45, R4, 0x1, R191, P2 ;  /* 0x00000001042d7824 */ /* 0x000fe200010e06bf */
[----:B------:R-:W-:-:S04]  /*7e80*/  IADD3 R46, P2, PT, R156, R46, RZ ;  /* 0x0000002e9c2e7210 */ /* 0x000fc80007f5e0ff */
[----:B------:R0:W4:Y:S01]  /*7e90*/  LDG.E.U8 R157, desc[UR30][R44.64] ;  /* 0x0000001e2c9d7981 */ /* 0x000122000c1e1100 */
[----:B------:R-:W-:-:S05]  /*7ea0*/  IMAD.X R47, R4, 0x1, R189, P2 ;  /* 0x00000001042f7824 */ /* 0x000fca00010e06bd */
[----:B------:R1:W4:Y:S01]  /*7eb0*/  LDG.E.U8 R184, desc[UR30][R46.64] ;  /* 0x0000001e2eb87981 */ /* 0x000322000c1e1100 */
[----:B0-----:R-:W-:Y:S01]  /*7ec0*/  IADD3 R44, P2, PT, R156, R238, RZ ;  /* 0x000000ee9c2c7210 */ /* 0x001fe20007f5e0ff */
[----:B-1----:R-:W-:-:S04]  /*7ed0*/  IMAD R46, R185, 0x6, RZ ;  /* 0x00000006b92e7824 */ /* 0x002fc800078e02ff */
[----:B------:R-:W-:Y:S02]  /*7ee0*/  IMAD.IADD R46, R46, 0x1, R2 ;  /* 0x000000012e2e7824 */ /* 0x000fe400078e0202 */
[----:B------:R-:W-:-:S03]  /*7ef0*/  IMAD.X R45, R4, 0x1, R239, P2 ;  /* 0x00000001042d7824 */ /* 0x000fc600010e06ef */
[----:B------:R-:W-:Y:S02]  /*7f00*/  IADD3 R46, P2, PT, R156, R46, RZ ;  /* 0x0000002e9c2e7210 */ /* 0x000fe40007f5e0ff */
[----:B------:R0:W4:Y:S03]  /*7f10*/  LDG.E.U8 R185, desc[UR30][R44.64] ;  /* 0x0000001e2cb97981 */ /* 0x000126000c1e1100 */
[----:B------:R-:W-:-:S05]  /*7f20*/  IMAD.X R47, R4, 0x1, R187, P2 ;  /* 0x00000001042f7824 */ /* 0x000fca00010e06bb */
[----:B------:R1:W4:Y:S01]  /*7f30*/  LDG.E.U8 R186, desc[UR30][R46.64] ;  /* 0x0000001e2eba7981 */ /* 0x000322000c1e1100 */
[C---:B0-----:R-:W-:Y:S02]  /*7f40*/  IADD3 R44, P2, PT, R156.reuse, R222, RZ ;  /* 0x000000de9c2c7210 */ /* 0x041fe40007f5e0ff */
[----:B-1----:R-:W-:-:S03]  /*7f50*/  IADD3 R46, P3, PT, R156, R206, RZ ;  /* 0x000000ce9c2e7210 */ /* 0x002fc60007f7e0ff */
[C---:B------:R-:W-:Y:S02]  /*7f60*/  IMAD.X R45, R4.reuse, 0x1, R223, P2 ;  /* 0x00000001042d7824 */ /* 0x040fe400010e06df */
[----:B------:R-:W-:-:S03]  /*7f70*/  IMAD.X R47, R4, 0x1, R207, P3 ;  /* 0x00000001042f7824 */ /* 0x000fc600018e06cf */
[----:B------:R-:W4:Y:S04]  /*7f80*/  LDG.E.U8 R44, desc[UR30][R44.64] ;  /* 0x0000001e2c2c7981 */ /* 0x000f28000c1e1100 */
[----:B------:R-:W4:Y:S01]  /*7f90*/  LDG.E.U8 R46, desc[UR30][R46.64] ;  /* 0x0000001e2e2e7981 */ /* 0x000f22000c1e1100 */
[----:B------:R-:W0:Y:S02]  /*7fa0*/  S2R R187, SR_TID.X ;  /* 0x0000000000bb7919 */ /* 0x000e240000002100 */
[----:B0-----:R-:W-:-:S05]  /*7fb0*/  LOP3.LUT R188, R187, 0x7f, RZ, 0xc0, !PT ;  /* 0x0000007fbbbc7812 */ /* 0x001fca00078ec0ff */
[----:B------:R-:W-:Y:S01]  /*7fc0*/  STS.U8 [R188+UR14+0x4000], R0 ;  /* 0x00400000bc007988 */ /* 0x000fe2000800000e */
[----:B------:R-:W-:-:S03]  /*7fd0*/  LOP3.LUT R187, R188, 0x10, RZ, 0x3c, !PT ;  /* 0x00000010bcbb7812 */ /* 0x000fc600078e3cff */
[----:B------:R-:W-:Y:S04]  /*7fe0*/  STS.U8 [R188+UR14+0x4400], R8 ;  /* 0x00440008bc007988 */ /* 0x000fe8000800000e */
[----:B------:R-:W-:Y:S04]  /*7ff0*/  STS.U8 [R188+UR14+0x4800], R5 ;  /* 0x00480005bc007988 */ /* 0x000fe8000800000e */
[----:B------:R-:W-:Y:S04]  /*8000*/  STS.U8 [R188+UR14+0x4c00], R13 ;  /* 0x004c000dbc007988 */ /* 0x000fe8000800000e */
[----:B------:R-:W-:Y:S04]  /*8010*/  STS.U8 [R188+UR14+0x5000], R22 ;  /* 0x00500016bc007988 */ /* 0x000fe8000800000e */
[----:B------:R-:W-:Y:S04]  /*8020*/  STS.U8 [R188+UR14+0x5400], R28 ;  /* 0x0054001cbc007988 */ /* 0x000fe8000800000e */
[----:B------:R-:W-:Y:S04]  /*8030*/  STS.U8 [R188+UR14+0x5800], R38 ;  /* 0x00580026bc007988 */ /* 0x000fe8000800000e */
[----:B------:R-:W-:Y:S04]  /*8040*/  STS.U8 [R188+UR14+0x5c00], R6 ;  /* 0x005c0006bc007988 */ /* 0x000fe8000800000e */
[----:B---3--:R-:W-:Y:S04]  /*8050*/  STS.U8 [R187+UR14+0x4080], R65 ;  /* 0x00408041bb007988 */ /* 0x008fe8000800000e */
[----:B------:R-:W-:Y:S04]  /*8060*/  STS.U8 [R187+UR14+0x4480], R7 ;  /* 0x00448007bb007988 */ /* 0x000fe8000800000e */
[----:B------:R-:W-:Y:S04]  /*8070*/  STS.U8 [R187+UR14+0x4880], R50 ;  /* 0x00488032bb007988 */ /* 0x000fe8000800000e */
[----:B------:R-:W-:Y:S04]  /*8080*/  STS.U8 [R187+UR14+0x4c80], R43 ;  /* 0x004c802bbb007988 */ /* 0x000fe8000800000e */
[----:B------:R-:W-:Y:S04]  /*8090*/  STS.U8 [R187+UR14+0x5080], R42 ;  /* 0x0050802abb007988 */ /* 0x000fe8000800000e */
[----:B------:R-:W-:Y:S04]  /*80a0*/  STS.U8 [R187+UR14+0x5480], R41 ;  /* 0x00548029bb007988 */ /* 0x000fe8000800000e */
[----:B------:R-:W-:Y:S04]  /*80b0*/  STS.U8 [R187+UR14+0x5880], R40 ;  /* 0x00588028bb007988 */ /* 0x000fe8000800000e */
[----:B------:R0:W-:Y:S02]  /*80c0*/  STS.U8 [R187+UR14+0x5c80], R39 ;  /* 0x005c8027bb007988 */ /* 0x0001e4000800000e */
[----:B0-----:R-:W0:Y:S01]  /*80d0*/  S2R R187, SR_TID.X ;  /* 0x0000000000bb7919 */ /* 0x001e220000002100 */
[----:B------:R-:W-:Y:S01]  /*80e0*/  LOP3.LUT R188, R188, 0x20, RZ, 0x3c, !PT ;  /* 0x00000020bcbc7812 */ /* 0x000fe200078e3cff */
[----:B------:R-:W-:-:S02]  /*80f0*/  UMOV UR10, 0x1 ;  /* 0x00000001000a7882 */ /* 0x000fc40000000000 */
[----:B------:R-:W-:-:S04]  /*8100*/  @!UP0 UIADD3 UR10, UPT, UPT, -UR10, 0x100000, URZ ;  /* 0x001000000a0a8890 */ /* 0x000fc8000fffe1ff */
[----:B------:R-:W-:Y:S02]  /*8110*/  @!UP0 USHF.L.U32 UR11, UR10, 0xb, URZ ;  /* 0x0000000b0a0b8899 */ /* 0x000fe400080006ff */
[----:B------:R-:W-:Y:S01]  /*8120*/  @!UP0 USHF.L.U32 UR10, UR10, 0x1, URZ ;  /* 0x000000010a0a8899 */ /* 0x000fe200080006ff */
[----:B------:R-:W-:Y:S01]  /*8130*/  VOTEU.ALL UP2, P1 ;  /* 0x0000000000ff7886 */ /* 0x000fe20000840000 */
[C---:B0-----:R-:W-:Y:S02]  /*8140*/  LOP3.LUT R4, R187.reuse, 0x7f, RZ, 0xc0, !PT ;  /* 0x0000007fbb047812 */ /* 0x041fe400078ec0ff */
[----:B------:R-:W-:Y:S02]  /*8150*/  LOP3.LUT R5, R187, 0x7f, RZ, 0xc0, !PT ;  /* 0x0000007fbb057812 */ /* 0x000fe400078ec0ff */
[C---:B------:R-:W-:Y:S02]  /*8160*/  LOP3.LUT R0, R4.reuse, 0x40, RZ, 0x3c, !PT ;  /* 0x0000004004007812 */ /* 0x040fe400078e3cff */
[----:B------:R-:W-:Y:S01]  /*8170*/  LOP3.LUT R4, R4, 0x50, RZ, 0x3c, !PT ;  /* 0x0000005004047812 */ /* 0x000fe200078e3cff */
[----:B--2---:R-:W-:Y:S04]  /*8180*/  STS.U8 [R188+UR14+0x4100], R66 ;  /* 0x00410042bc007988 */ /* 0x004fe8000800000e */
[----:B------:R-:W-:Y:S04]  /*8190*/  STS.U8 [R188+UR14+0x4500], R35 ;  /* 0x00450023bc007988 */ /* 0x000fe8000800000e */
[----:B------:R-:W-:Y:S04]  /*81a0*/  STS.U8 [R188+UR14+0x4900], R34 ;  /* 0x00490022bc007988 */ /* 0x000fe8000800000e */
[----:B------:R-:W-:Y:S04]  /*81b0*/  STS.U8 [R188+UR14+0x4d00], R33 ;  /* 0x004d0021bc007988 */ /* 0x000fe8000800000e */
[----:B------:R-:W-:Y:S04]  /*81c0*/  STS.U8 [R188+UR14+0x5100], R32 ;  /* 0x00510020bc007988 */ /* 0x000fe8000800000e */
[----:B------:R-:W-:Y:S04]  /*81d0*/  STS.U8 [R188+UR14+0x5500], R31 ;  /* 0x0055001fbc007988 */ /* 0x000fe8000800000e */
[----:B------:R-:W-:Y:S04]  /*81e0*/  STS.U8 [R188+UR14+0x5900], R30 ;  /* 0x0059001ebc007988 */ /* 0x000fe8000800000e */
[----:B------:R-:W-:Y:S04]  /*81f0*/  STS.U8 [R188+UR14+0x5d00], R29 ;  /* 0x005d001dbc007988 */ /* 0x000fe8000800000e */
[----:B----4-:R-:W-:Y:S04]  /*8200*/  STS.U8 [R252+UR14+0x4180], R67 ;  /* 0x00418043fc007988 */ /* 0x010fe8000800000e */
        /* <DEDUP_REMOVED lines=17> */
[----:B0-----:R-:W-:-:S03]  /*8320*/  LOP3.LUT R0, R5, 0x60, RZ, 0x3c, !PT ;  /* 0x0000006005007812 */ /* 0x001fc600078e3cff */
[----:B------:R-:W-:Y:S04]  /*8330*/  STS.U8 [R4+UR14+0x4a80], R12 ;  /* 0x004a800c04007988 */ /* 0x000fe8000800000e */
[----:B------:R-:W-:Y:S04]  /*8340*/  STS.U8 [R4+UR14+0x4e80], R11 ;  /* 0x004e800b04007988 */ /* 0x000fe8000800000e */
[----:B------:R-:W-:Y:S04]  /*8350*/  STS.U8 [R4+UR14+0x5280], R51 ;  /* 0x0052803304007988 */ /* 0x000fe8000800000e */
[----:B------:R-:W-:Y:S04]  /*8360*/  STS.U8 [R4+UR14+0x5680], R52 ;  /* 0x0056803404007988 */ /* 0x000fe8000800000e */
[----:B------:R-:W-:Y:S04]  /*8370*/  STS.U8 [R4+UR14+0x5a80], R53 ;  /* 0x005a803504007988 */ /* 0x000fe8000800000e */
[----:B------:R0:W-:Y:S04]  /*8380*/  STS.U8 [R4+UR14+0x5e80], R54 ;  /* 0x005e803604007988 */ /* 0x0001e8000800000e */
[----:B------:R1:W-:Y:S01]  /*8390*/  STS.U8 [R0+UR14+0x4700], R55 ;  /* 0x0047003700007988 */ /* 0x0003e2000800000e */
[----:B0-----:R-:W-:-:S03]  /*83a0*/  LOP3.LUT R4, R5, 0x70, RZ, 0x3c, !PT ;  /* 0x0000007005047812 */ /* 0x001fc600078e3cff */
        /* <DEDUP_REMOVED lines=20> */
[----:B-1----:R-:W-:Y:S05]  /*84f0*/  BRA.U UP1, `(.L_x_12) ;  /* 0x00000001014c7547 */ /* 0x002fea000b800000 */
[----:B------:R-:W-:Y:S01]  /*8500*/  UIADD3 UR10, UPT, UPT, UR14, 0x9010, URZ ;  /* 0x000090100e0a7890 */ /* 0x000fe2000fffe0ff */
[----:B------:R-:W-:Y:S01]  /*8510*/  UMOV UR25, 0x80004020 ;  /* 0x8000402000197882 */ /* 0x000fe20000000000 */
[----:B------:R-:W-:Y:S01]  /*8520*/  UMOV UR27, 0x40004040 ;  /* 0x40004040001b7882 */ /* 0x000fe20000000000 */
[----:B------:R-:W-:Y:S01]  /*8530*/  UMOV UR32, 0x0 ;  /* 0x0000000000207882 */ /* 0x000fe20000000000 */
[----:B------:R-:W-:Y:S01]  /*8540*/  UMOV UR33, 0x4108010 ;  /* 0x0410801000217882 */ /* 0x000fe20000000000 */
[----:B------:R-:W-:Y:S01]  /*8550*/  UMOV UR34, 0x0 ;  /* 0x0000000000227882 */ /* 0x000fe20000000000 */
[----:B------:R-:W-:Y:S01]  /*8560*/  UMOV UR35, 0x4108010 ;  /* 0x0410801000237882 */ /* 0x000fe20000000000 */
[----:B------:R-:W-:Y:S01]  /*8570*/  UMOV UR50, 0x0 ;  /* 0x0000000000327882 */ /* 0x000fe20000000000 */
[----:B------:R-:W-:Y:S01]  /*8580*/  UMOV UR51, 0x4108010 ;  /* 0x0410801000337882 */ /* 0x000fe20000000000 */
[----:B------:R0:W-:Y:S01]  /*8590*/  UTCQMMA gdesc[UR24], gdesc[UR26], tmem[UR16], tmem[UR32], idesc[UR33], !UPT ;  /* 0x00ff201a180075ea */ /* 0x0001e2000f800310 */
[----:B------:R-:W-:Y:S01]  /*85a0*/  UMOV UR11, URZ ;  /* 0x000000ff000b7c82 */ /* 0x000fe20008000000 */
        /* <DEDUP_REMOVED lines=8> */
.L_x_12:
[----:B------:R-:W1:Y:S02]  /*8630*/  SYNCS.PHASECHK.TRANS64.TRYWAIT P2, [UR14+0x9010], RZ ;  /* 0x009010ffff0075a7 */ /* 0x000e64000804110e */
[----:B-1----:R-:W-:Y:S05]  /*8640*/  @!P2 BRA `(.L_x_13) ;  /* 0x0000005800c0a947 */ /* 0x002fea0003800000 */
.L_x_22:
[----:B------:R-:W-:Y:S01]  /*8650*/  BAR.SYNC.DEFER_BLOCKING 0x0 ;  /* 0x0000000000007b1d */ /* 0x000fe20000010000 */
[----:B------:R-:W-:Y:S01]  /*8660*/  IMAD.U32 R37, R37, -0x80000000, RZ ;  /* 0x8000000025257824 */ /* 0x000fe200078e00ff */
[----:B------:R-:W-:-:S04]  /*8670*/  USHF.R.S32.HI UR6, URZ, 0x1f, UR9 ;  /* 0x0000001fff067899 */ /* 0x000fc80008011409 */
[----:B------:R-:W-:Y:S01]  /*8680*/  LDTM.16dp32bit_t0_t15.x32 R4, tmem[UR15+0x100000] ;  /* 0x1000000f000479ee */ /* 0x000fe20008a80000 */
[----:B------:R-:W1:Y:S01]  /*8690*/  LDTM.16dp32bit_t16_t31.x32 R4, tmem[UR15+0x100020] ;  /* 0x1000200f000479ee */ /* 0x000e620008aa0000 */
[----:B------:R-:W2:Y:S01]  /*86a0*/  @!P1 SYNCS.CCTL.IV [UR14+0x9010] ;  /* 0x00901000ff0099b1 */ /* 0x000ea2000800000e */
[----:B------:R-:W-:Y:S01]  /*86b0*/  NOP ;  /* 0x0000000000007918 */ /* 0x000fe20000000000 */
[----:B-1----:R-:W-:Y:S01]  /*86c0*/  FMUL R39, R4, UR48 ;  /* 0x0000003004277c20 */ /* 0x002fe20008400000 */
[----:B------:R-:W-:Y:S01]  /*86d0*/  FMUL R40, R5, UR48 ;  /* 0x0000003005287c20 */ /* 0x000fe20008400000 */
[----:B------:R-:W-:Y:S01]  /*86e0*/  FMUL R41, R6, UR48 ;  /* 0x0000003006297c20 */ /* 0x000fe20008400000 */
[----:B------:R-:W-:Y:S01]  /*86f0*/  FMUL R0, R7, UR48 ;  /* 0x0000003007007c20 */ /* 0x000fe20008400000 */
[----:B------:R-:W-:Y:S01]  /*8700*/  FMUL R38, R8, UR48 ;  /* 0x0000003008267c20 */ /* 0x000fe20008400000 */
[----:B--2---:R-:W1:Y:S02]  /*8710*/  SYNCS.PHASECHK.TRANS64.TRYWAIT P2, [UR17], R37 ;  /* 0x00000025ff0075a7 */ /* 0x004e640008041111 */
[----:B------:R-:W-:Y:S01]  /*8720*/  FMNMX3 R41, R39, R40, R41, !PT ;  /* 0x0000002827297276 */ /* 0x000fe20007800029 */
[----:B------:R-:W-:Y:S01]  /*8730*/  FMUL R40, R9, UR48 ;  /* 0x0000003009287c20 */ /* 0x000fe20008400000 */
[----:B------:R-:W-:-:S02]  /*8740*/  FMUL R39, R10, UR48 ;  /* 0x000000300a277c20 */ /* 0x000fc40008400000 */
[----:B------:R-:W-:Y:S01]  /*8750*/  FMNMX3 R41, R41, R0, R38, !PT ;  /* 0x0000000029297276 */ /* 0x000fe20007800026 */
[----:B------:R-:W-:Y:S01]  /*8760*/  FMUL R0, R11, UR48 ;  /* 0x000000300b007c20 */ /* 0x000fe20008400000 */
[----:B------:R-:W-:Y:S02]  /*8770*/  FMUL R38, R12, UR48 ;  /* 0x000000300c267c20 */ /* 0x000fe40008400000 */
[----:B------:R-:W-:Y:S01]  /*8780*/  FMNMX3 R41, R41, R40, R39, !PT ;  /* 0x0000002829297276 */ /* 0x000fe20007800027 */
[----:B------:R-:W-:Y:S01]  /*8790*/  FMUL R40, R13, UR48 ;  /* 0x000000300d287c20 */ /* 0x000fe20008400000 */
[----:B------:R-:W-:Y:S02]  /*87a0*/  FMUL R39, R14, UR48 ;  /* 0x000000300e277c20 */ /* 0x000fe40008400000 */
        /* <DEDUP_REMOVED lines=31> */
[----:B------:R-:W-:-:S03]  /*89a0*/  FMUL R38, R35, UR48 ;  /* 0x0000003023267c20 */ /* 0x000fc60008400000 */
[----:B------:R-:W-:-:S04]  /*89b0*/  FMNMX3 R0, R0, R40, R39, !PT ;  /* 0x0000002800007276 */ /* 0x000fc80007800027 */
[----:B------:R-:W-:-:S05]  /*89c0*/  FMNMX R0, R38, R0, !PT ;  /* 0x0000000026007209 */ /* 0x000fca0007800000 */
[----:B------:R-:W2:Y:S02]  /*89d0*/  SHFL.BFLY PT, R38, R0, 0x10, 0x1f ;  /* 0x0e001f0000267f89 */ /* 0x000ea400000e0000 */
[----:B--2---:R-:W-:-:S05]  /*89e0*/  FMNMX3 R0, R0, R38, R36, !PT ;  /* 0x0000002600007276 */ /* 0x004fca0007800024 */
        /* <DEDUP_REMOVED lines=8> */
[--C-:B------:R-:W-:Y:S01]  /*8a70*/  FFMA R8, R8, UR48, -R0.reuse ;  /* 0x0000003008087c23 */ /* 0x100fe20008000800 */
[--C-:B------:R-:W-:Y:S01]  /*8a80*/  FFMA R9, R9, UR48, -R0.reuse ;  /* 0x0000003009097c23 */ /* 0x100fe20008000800 */
[----:B------:R-:W-:Y:S01]  /*8a90*/  MUFU.EX2 R184, R184 ;  /* 0x000000b800b87308 */ /* 0x000fe20000000800 */
[--C-:B------:R-:W-:Y:S01]  /*8aa0*/  FFMA R10, R10, UR48, -R0.reuse ;  /* 0x000000300a0a7c23 */ /* 0x100fe20008000800 */
[----:B------:R-:W-:Y:S01]  /*8ab0*/  FMUL R8, R8, 1.4426950216293334961 ;  /* 0x3fb8aa3b08087820 */ /* 0x000fe20000400000 */
[----:B------:R-:W-:Y:S01]  /*8ac0*/  FMUL R5, R9, 1.4426950216293334961 ;  /* 0x3fb8aa3b09057820 */ /* 0x000fe20000400000 */
[--C-:B------:R-:W-:Y:S01]  /*8ad0*/  FFMA R11, R11, UR48, -R0.reuse ;  /* 0x000000300b0b7c23 */ /* 0x100fe20008000800 */
[----:B------:R-:W-:Y:S01]  /*8ae0*/  FMUL R10, R10, 1.4426950216293334961 ;  /* 0x3fb8aa3b0a0a7820 */ /* 0x000fe20000400000 */
[--C-:B------:R-:W-:Y:S01]  /*8af0*/  FFMA R13, R13, UR48, -R0.reuse ;  /* 0x000000300d0d7c23 */ /* 0x100fe20008000800 */
[--C-:B------:R-:W-:Y:S01]  /*8b00*/  FFMA R14, R14, UR48, -R0.reuse ;  /* 0x000000300e0e7c23 */ /* 0x100fe20008000800 */
[----:B------:R-:W2:Y:S01]  /*8b10*/  MUFU.EX2 R4, R4 ;  /* 0x0000000400047308 */ /* 0x000ea20000000800 */
[----:B------:R-:W-:Y:S01]  /*8b20*/  FMUL R11, R11, 1.4426950216293334961 ;  /* 0x3fb8aa3b0b0b7820 */ /* 0x000fe20000400000 */
[--C-:B------:R-:W-:Y:S01]  /*8b30*/  FFMA R15, R15, UR48, -R0.reuse ;  /* 0x000000300f0f7c23 */ /* 0x100fe20008000800 */
[--C-:B------:R-:W-:Y:S01]  /*8b40*/  FFMA R17, R17, UR48, -R0.reuse ;  /* 0x0000003011117c23 */ /* 0x100fe20008000800 */
[--C-:B------:R-:W-:Y:S01]  /*8b50*/  FFMA R18, R18, UR48, -R0.reuse ;  /* 0x0000003012127c23 */ /* 0x100fe20008000800 */
[--C-:B------:R-:W-:Y:S01]  /*8b60*/  FFMA R19, R19, UR48, -R0.reuse ;  /* 0x0000003013137c23 */ /* 0x100fe20008000800 */
[----:B------:R-:W-:Y:S01]  /*8b70*/  FMUL R15, R15, 1.4426950216293334961 ;  /* 0x3fb8aa3b0f0f7820 */ /* 0x000fe20000400000 */
[--C-:B------:R-:W-:Y:S01]  /*8b80*/  FFMA R20, R20, UR48, -R0.reuse ;  /* 0x0000003014147c23 */ /* 0x100fe20008000800 */
[----:B------:R3:W4:Y:S01]  /*8b90*/  MUFU.EX2 R38, R6 ;  /* 0x0000000600267308 */ /* 0x0007220000000800 */
[----:B------:R-:W-:Y:S01]  /*8ba0*/  FMUL R19, R19, 1.4426950216293334961 ;  /* 0x3fb8aa3b13137820 */ /* 0x000fe20000400000 */
[--C-:B------:R-:W-:Y:S01]  /*8bb0*/  FFMA R21, R21, UR48, -R0.reuse ;  /* 0x0000003015157c23 */ /* 0x100fe20008000800 */
[----:B------:R-:W-:Y:S01]  /*8bc0*/  FMUL R20, R20, 1.4426950216293334961 ;  /* 0x3fb8aa3b14147820 */ /* 0x000fe20000400000 */
[--C-:B------:R-:W-:Y:S01]  /*8bd0*/  FFMA R22, R22, UR48, -R0.reuse ;  /* 0x0000003016167c23 */ /* 0x100fe20008000800 */
[--C-:B------:R-:W-:Y:S01]  /*8be0*/  FFMA R189, R24, UR48, -R0.reuse ;  /* 0x0000003018bd7c23 */ /* 0x100fe20008000800 */
[--C-:B------:R-:W-:Y:S01]  /*8bf0*/  FFMA R25, R25, UR48, -R0.reuse ;  /* 0x0000003019197c23 */ /* 0x100fe20008000800 */
[--C-:B------:R-:W-:Y:S01]  /*8c00*/  FFMA R26, R26, UR48, -R0.reuse ;  /* 0x000000301a1a7c23 */ /* 0x100fe20008000800 */
[----:B------:R5:W0:Y:S01]  /*8c10*/  MUFU.EX2 R39, R7 ;  /* 0x0000000700277308 */ /* 0x000a220000000800 */
[----:B---3--:R-:W-:Y:S01]  /*8c20*/  FFMA R6, R12, UR48, -R0 ;  /* 0x000000300c067c23 */ /* 0x008fe20008000800 */
[----:B--2---:R-:W-:Y:S01]  /*8c30*/  FADD R9, R184, R4 ;  /* 0x00000004b8097221 */ /* 0x004fe20000000000 */
[----:B------:R-:W-:Y:S01]  /*8c40*/  FMUL R189, R189, 1.4426950216293334961 ;  /* 0x3fb8aa3bbdbd7820 */ /* 0x000fe20000400000 */
[--C-:B------:R-:W-:Y:S01]  /*8c50*/  FFMA R27, R27, UR48, -R0.reuse ;  /* 0x000000301b1b7c23 */ /* 0x100fe20008000800 */
[----:B------:R-:W-:Y:S01]  /*8c60*/  FMUL R6, R6, 1.4426950216293334961 ;  /* 0x3fb8aa3b06067820 */ /* 0x000fe20000400000 */
[--C-:B------:R-:W-:Y:S01]  /*8c70*/  FFMA R28, R28, UR48, -R0.reuse ;  /* 0x000000301c1c7c23 */ /* 0x100fe20008000800 */
[--C-:B------:R-:W-:Y:S01]  /*8c80*/  FFMA R29, R29, UR48, -R0.reuse ;  /* 0x000000301d1d7c23 */ /* 0x100fe20008000800 */
[----:B------:R2:W3:Y:S01]  /*8c90*/  MUFU.EX2 R185, R8 ;  /* 0x0000000800b97308 */ /* 0x0004e20000000800 */
[----:B----4-:R-:W-:Y:S01]  /*8ca0*/  FADD R9, R38, R9 ;  /* 0x0000000926097221 */ /* 0x010fe20000000000 */
[--C-:B-----5:R-:W-:Y:S01]  /*8cb0*/  FFMA R7, R16, UR48, -R0.reuse ;  /* 0x0000003010077c23 */ /* 0x120fe20008000800 */
[----:B------:R-:W-:Y:S01]  /*8cc0*/  FMUL R28, R28, 1.4426950216293334961 ;  /* 0x3fb8aa3b1c1c7820 */ /* 0x000fe20000400000 */
[--C-:B------:R-:W-:Y:S01]  /*8cd0*/  FFMA R30, R30, UR48, -R0.reuse ;  /* 0x000000301e1e7c23 */ /* 0x100fe20008000800 */
[--C-:B------:R-:W-:Y:S01]  /*8ce0*/  FFMA R31, R31, UR48, -R0.reuse ;  /* 0x000000301f1f7c23 */ /* 0x100fe20008000800 */
[----:B------:R-:W-:Y:S01]  /*8cf0*/  FMUL R7, R7, 1.4426950216293334961 ;  /* 0x3fb8aa3b07077820 */ /* 0x000fe20000400000 */
[--C-:B------:R-:W-:Y:S01]  /*8d00*/  FFMA R32, R32, UR48, -R0.reuse ;  /* 0x0000003020207c23 */ /* 0x100fe20008000800 */
[----:B------:R-:W4:Y:S01]  /*8d10*/  MUFU.EX2 R5, R5 ;  /* 0x0000000500057308 */ /* 0x000f220000000800 */
[----:B0-----:R-:W-:Y:S01]  /*8d20*/  FADD R9, R39, R9 ;  /* 0x0000000927097221 */ /* 0x001fe20000000000 */
[----:B--2---:R-:W-:Y:S01]  /*8d30*/  FMUL R8, R21, 1.4426950216293334961 ;  /* 0x3fb8aa3b15087820 */ /* 0x004fe20000400000 */
[----:B------:R-:W-:Y:S01]  /*8d40*/  FMUL R21, R27, 1.4426950216293334961 ;  /* 0x3fb8aa3b1b157820 */ /* 0x000fe20000400000 */
[----:B------:R-:W-:Y:S01]  /*8d50*/  FMUL R24, R31, 1.4426950216293334961 ;  /* 0x3fb8aa3b1f187820 */ /* 0x000fe20000400000 */
[----:B------:R-:W-:Y:S01]  /*8d60*/  FMUL R32, R32, 1.4426950216293334961 ;  /* 0x3fb8aa3b20207820 */ /* 0x000fe20000400000 */
[--C-:B------:R-:W-:Y:S01]  /*8d70*/  FFMA R33, R33, UR48, -R0.reuse ;  /* 0x0000003021217c23 */ /* 0x100fe20008000800 */
[--C-:B------:R-:W-:Y:S01]  /*8d80*/  FFMA R34, R34, UR48, -R0.reuse ;  /* 0x0000003022227c23 */ /* 0x100fe20008000800 */
[----:B------:R4:W0:Y:S01]  /*8d90*/  MUFU.EX2 R40, R10 ;  /* 0x0000000a00287308 */ /* 0x0008220000000800 */
[----:B---3--:R-:W-:Y:S01]  /*8da0*/  FADD R9, R185, R9 ;  /* 0x00000009b9097221 */ /* 0x008fe20000000000 */
[----:B------:R-:W-:Y:S01]  /*8db0*/  FMUL R33, R33, 1.4426950216293334961 ;  /* 0x3fb8aa3b21217820 */ /* 0x000fe20000400000 */
[----:B------:R-:W-:Y:S01]  /*8dc0*/  FFMA R35, R35, UR48, -R0 ;  /* 0x0000003023237c23 */ /* 0x000fe20008000800 */
[----:B------:R-:W-:-:S04]  /*8dd0*/  FMUL R34, R34, 1.4426950216293334961 ;  /* 0x3fb8aa3b22227820 */ /* 0x000fc80000400000 */
[----:B------:R-:W2:Y:S01]  /*8de0*/  MUFU.EX2 R12, R11 ;  /* 0x0000000b000c7308 */ /* 0x000ea20000000800 */
[----:B----4-:R-:W-:Y:S01]  /*8df0*/  FADD R10, R5, R9 ;  /* 0x00000009050a7221 */ /* 0x010fe20000000000 */
[----:B------:R-:W-:Y:S01]  /*8e00*/  FMUL R9, R25, 1.4426950216293334961 ;  /* 0x3fb8aa3b19097820 */ /* 0x000fe20000400000 */
[----:B------:R-:W-:-:S05]  /*8e10*/  FMUL R25, R35, 1.4426950216293334961 ;  /* 0x3fb8aa3b23197820 */ /* 0x000fca0000400000 */
[----:B------:R3:W4:Y:S01]  /*8e20*/  MUFU.EX2 R186, R6 ;  /* 0x0000000600ba7308 */ /* 0x0007220000000800 */
[----:B0-----:R-:W-:-:S07]  /*8e30*/  FADD R10, R40, R10 ;  /* 0x0000000a280a7221 */ /* 0x001fce0000000000 */
[----:B------:R0:W-:Y:S01]  /*8e40*/  MUFU.EX2 R16, R15 ;  /* 0x0000000f00107308 */ /* 0x0001e20000000800 */
[----:B---3--:R-:W-:Y:S01]  /*8e50*/  FMUL R6, R13, 1.4426950216293334961 ;  /* 0x3fb8aa3b0d067820 */ /* 0x008fe20000400000 */
[----:B------:R-:W-:Y:S01]  /*8e60*/  FMUL R13, R14, 1.4426950216293334961 ;  /* 0x3fb8aa3b0e0d7820 */ /* 0x000fe20000400000 */
[----:B--2---:R-:W-:Y:S01]  /*8e70*/  FADD R10, R12, R10 ;  /* 0x0000000a0c0a7221 */ /* 0x004fe20000000000 */
[----:B------:R-:W-:-:S04]  /*8e80*/  FMUL R14, R26, 1.4426950216293334961 ;  /* 0x3fb8aa3b1a0e7820 */ /* 0x000fc80000400000 */
[----:B------:R-:W2:Y:S01]  /*8e90*/  MUFU.EX2 R6, R6 ;  /* 0x0000000600067308 */ /* 0x000ea20000000800 */
[----:B----4-:R-:W-:Y:S01]  /*8ea0*/  FADD R10, R186, R10 ;  /* 0x0000000aba0a7221 */ /* 0x010fe20000000000 */
[----:B0-----:R-:W-:Y:S01]  /*8eb0*/  FMUL R15, R18, 1.4426950216293334961 ;  /* 0x3fb8aa3b120f7820 */ /* 0x001fe20000400000 */
[----:B------:R-:W-:-:S05]  /*8ec0*/  F2FP.SATFINITE.E4M3.F32.PACK_AB_MERGE_C R18, R12, R40, RZ ;  /* 0x000000280c12723e */ /* 0x000fca00048070ff */
[----:B------:R-:W0:Y:S08]  /*8ed0*/  MUFU.EX2 R13, R13 ;  /* 0x0000000d000d7308 */ /* 0x000e300000000800 */
[----:B------:R3:W4:Y:S01]  /*8ee0*/  MUFU.EX2 R187, R7 ;  /* 0x0000000700bb7308 */ /* 0x0007220000000800 */
[----:B--2---:R-:W-:-:S07]  /*8ef0*/  FADD R10, R6, R10 ;  /* 0x0000000a060a7221 */ /* 0x004fce0000000000 */
[----:B------:R-:W-:Y:S01]  /*8f00*/  MUFU.EX2 R15, R15 ;  /* 0x0000000f000f7308 */ /* 0x000fe20000000800 */
[----:B---3--:R-:W-:Y:S01]  /*8f10*/  FMUL R7, R17, 1.4426950216293334961 ;  /* 0x3fb8aa3b11077820 */ /* 0x008fe20000400000 */
[----:B0-----:R-:W-:-:S04]  /*8f20*/  FADD R10, R13, R10 ;  /* 0x0000000a0d0a7221 */ /* 0x001fc80000000000 */
[C---:B------:R-:W-:Y:S01]  /*8f30*/  FADD R10, R16.reuse, R10 ;  /* 0x0000000a100a7221 */ /* 0x040fe20000000000 */
[----:B------:R-:W-:Y:S01]  /*8f40*/  F2FP.SATFINITE.E4M3.F32.PACK_AB_MERGE_C R16, R16, R13, RZ ;  /* 0x0000000d1010723e */ /* 0x000fe200048070ff */
[----:B------:R-:W0:Y:S02]  /*8f50*/  MUFU.EX2 R7, R7 ;  /* 0x0000000700077308 */ /* 0x000e240000000800 */
[----:B----4-:R-:W-:-:S06]  /*8f60*/  FADD R10, R187, R10 ;  /* 0x0000000abb0a7221 */ /* 0x010fcc0000000000 */
[----:B------:R-:W2:Y:S08]  /*8f70*/  MUFU.EX2 R19, R19 ;  /* 0x0000001300137308 */ /* 0x000eb00000000800 */
[----:B------:R3:W4:Y:S01]  /*8f80*/  MUFU.EX2 R188, R20 ;  /* 0x0000001400bc7308 */ /* 0x0007220000000800 */
[----:B0-----:R-:W-:Y:S01]  /*8f90*/  FADD R11, R7, R10 ;  /* 0x0000000a070b7221 */ /* 0x001fe20000000000 */
[----:B------:R-:W-:-:S03]  /*8fa0*/  FMUL R10, R29, 1.4426950216293334961 ;  /* 0x3fb8aa3b1d0a7820 */ /* 0x000fc60000400000 */
[----:B------:R-:W-:-:S03]  /*8fb0*/  FADD R11, R15, R11 ;  /* 0x0000000b0f0b7221 */ /* 0x000fc60000000000 */
[----:B------:R-:W0:Y:S01]  /*8fc0*/  MUFU.EX2 R8, R8 ;  /* 0x0000000800087308 */ /* 0x000e220000000800 */
[----:B---3--:R-:W-:Y:S01]  /*8fd0*/  FMUL R20, R22, 1.4426950216293334961 ;  /* 0x3fb8aa3b16147820 */ /* 0x008fe20000400000 */
[----:B------:R-:W-:Y:S01]  /*8fe0*/  FFMA R22, R23, UR48, -R0 ;  /* 0x0000003017167c23 */ /* 0x000fe20008000800 */
[C---:B--2---:R-:W-:Y:S01]  /*8ff0*/  FADD R11, R19.reuse, R11 ;  /* 0x0000000b130b7221 */ /* 0x044fe20000000000 */
[----:B------:R-:W-:Y:S01]  /*9000*/  FMUL R23, R30, 1.4426950216293334961 ;  /* 0x3fb8aa3b1e177820 */ /* 0x000fe20000400000 */
[----:B------:R-:W-:Y:S01]  /*9010*/  F2FP.SATFINITE.E4M3.F32.PACK_AB_MERGE_C R15, R19, R15, RZ ;  /* 0x0000000f130f723e */ /* 0x000fe200048070ff */
[----:B------:R-:W-:Y:S02]  /*9020*/  FMUL R22, R22, 1.4426950216293334961 ;  /* 0x3fb8aa3b16167820 */ /* 0x000fe40000400000 */
[----:B------:R-:W2:Y:S01]  /*9030*/  MUFU.EX2 R20, R20 ;  /* 0x0000001400147308 */ /* 0x000ea20000000800 */
[----:B----4-:R-:W-:-:S07]  /*9040*/  FADD R11, R188, R11 ;  /* 0x0000000bbc0b7221 */ /* 0x010fce0000000000 */
[----:B------:R-:W3:Y:S01]  /*9050*/  MUFU.EX2 R22, R22 ;  /* 0x0000001600167308 */ /* 0x000ee20000000800 */
[----:B0-----:R-:W-:-:S07]  /*9060*/  FADD R11, R8, R11 ;  /* 0x0000000b080b7221 */ /* 0x001fce0000000000 */
[----:B------:R-:W0:Y:S01]  /*9070*/  MUFU.EX2 R189, R189 ;  /* 0x000000bd00bd7308 */ /* 0x000e220000000800 */
[----:B--2---:R-:W-:-:S07]  /*9080*/  FADD R11, R20, R11 ;  /* 0x0000000b140b7221 */ /* 0x004fce0000000000 */
[----:B------:R-:W2:Y:S01]  /*9090*/  MUFU.EX2 R9, R9 ;  /* 0x0000000900097308 */ /* 0x000ea20000000800 */
[C---:B---3--:R-:W-:Y:S01]  /*90a0*/  FADD R11, R22.reuse, R11 ;  /* 0x0000000b160b7221 */ /* 0x048fe20000000000 */
[----:B------:R-:W-:Y:S02]  /*90b0*/  F2FP.SATFINITE.E4M3.F32.PACK_AB_MERGE_C R13, R22, R20, RZ ;  /* 0x00000014160d723e */ /* 0x000fe400048070ff */
[----:B------:R-:W-:Y:S02]  /*90c0*/  IADD3 R22, P3, PT, R204, UR9, RZ ;  /* 0x00000009cc167c10 */ /* 0x000fe4000ff7e0ff */
[----:B------:R-:W-:Y:S02]  /*90d0*/  IADD3 R20, P4, PT, R196, UR9, RZ ;  /* 0x00000009c4147c10 */ /* 0x000fe4000ff9e0ff */
[----:B------:R-:W3:Y:S01]  /*90e0*/  MUFU.EX2 R14, R14 ;  /* 0x0000000e000e7308 */ /* 0x000ee20000000800 */
[----:B0-----:R-:W-:-:S07]  /*90f0*/  FADD R11, R189, R11 ;  /* 0x0000000bbd0b7221 */ /* 0x001fce0000000000 */
[----:B------:R-:W0:Y:S01]  /*9100*/  MUFU.EX2 R21, R21 ;  /* 0x0000001500157308 */ /* 0x000e220000000800 */
[----:B--2---:R-:W-:-:S07]  /*9110*/  FADD R11, R9, R11 ;  /* 0x0000000b090b7221 */ /* 0x004fce0000000000 */
[----:B------:R-:W2:Y:S01]  /*9120*/  MUFU.EX2 R190, R28 ;  /* 0x0000001c00be7308 */ /* 0x000ea20000000800 */
[----:B---3--:R-:W-:-:S07]  /*9130*/  FADD R17, R14, R11 ;  /* 0x0000000b0e117221 */ /* 0x008fce0000000000 */
[----:B------:R-:W3:Y:S01]  /*9140*/  MUFU.EX2 R10, R10 ;  /* 0x0000000a000a7308 */ /* 0x000ee20000000800 */
[C---:B0-----:R-:W-:Y:S01]  /*9150*/  FADD R17, R21.reuse, R17 ;  /* 0x0000001115117221 */ /* 0x041fe20000000000 */
[----:B------:R-:W-:-:S06]  /*9160*/  F2FP.SATFINITE.E4M3.F32.PACK_AB_MERGE_C R14, R21, R14, RZ ;  /* 0x0000000e150e723e */ /* 0x000fcc00048070ff */
[----:B------:R-:W0:Y:S01]  /*9170*/  MUFU.EX2 R23, R23 ;  /* 0x0000001700177308 */ /* 0x000e220000000800 */
[----:B--2---:R-:W-:-:S07]  /*9180*/  FADD R17, R190, R17 ;  /* 0x00000011be117221 */ /* 0x004fce0000000000 */
[----:B------:R-:W2:Y:S01]  /*9190*/  MUFU.EX2 R24, R24 ;  /* 0x0000001800187308 */ /* 0x000ea20000000800 */
[----:B---3--:R-:W-:-:S07]  /*91a0*/  FADD R17, R10, R17 ;  /* 0x000000110a117221 */ /* 0x008fce0000000000 */
[----:B------:R-:W3:Y:S01]  /*91b0*/  MUFU.EX2 R191, R32 ;  /* 0x0000002000bf7308 */ /* 0x000ee20000000800 */
[----:B0-----:R-:W-:-:S07]  /*91c0*/  FADD R17, R23, R17 ;  /* 0x0000001117117221 */ /* 0x001fce0000000000 */
[----:B------:R-:W0:Y:S01]  /*91d0*/  MUFU.EX2 R11, R33 ;  /* 0x00000021000b7308 */ /* 0x000e220000000800 */
[C---:B--2---:R-:W-:Y:S01]  /*91e0*/  FADD R17, R24.reuse, R17 ;  /* 0x0000001118117221 */ /* 0x044fe20000000000 */
[----:B------:R-:W-:Y:S02]  /*91f0*/  F2FP.SATFINITE.E4M3.F32.PACK_AB_MERGE_C R12, R24, R23, RZ ;  /* 0x00000017180c723e */ /* 0x000fe400048070ff */
[----:B------:R-:W-:-:S04]  /*9200*/  IADD3.X R23, PT, PT, R205, UR6, RZ, P3, !PT ;  /* 0x00000006cd177c10 */ /* 0x000fc80009ffe4ff */
[----:B------:R-:W2:Y:S01]  /*9210*/  MUFU.EX2 R67, R34 ;  /* 0x0000002200437308 */ /* 0x000ea20000000800 */
[----:B---3--:R-:W-:Y:S01]  /*9220*/  FADD R26, R191, R17 ;  /* 0x00000011bf1a7221 */ /* 0x008fe20000000000 */
[----:B------:R-:W-:-:S06]  /*9230*/  F2FP.SATFINITE.E4M3.F32.PACK_AB_MERGE_C R17, R39, R38, RZ ;  /* 0x000000262711723e */ /* 0x000fcc00048070ff */
[----:B------:R-:W3:Y:S01]  /*9240*/  MUFU.EX2 R25, R25 ;  /* 0x0000001900197308 */ /* 0x000ee20000000800 */
[----:B0-----:R-:W-:-:S04]  /*9250*/  FADD R26, R11, R26 ;  /* 0x0000001a0b1a7221 */ /* 0x001fc80000000000 */
[----:B--2---:R-:W-:-:S04]  /*9260*/  FADD R26, R67, R26 ;  /* 0x0000001a431a7221 */ /* 0x004fc80000000000 */
[C---:B---3--:R-:W-:Y:S01]  /*9270*/  FADD R157, R25.reuse, R26 ;  /* 0x0000001a199d7221 */ /* 0x048fe20000000000 */
[----:B------:R-:W-:-:S04]  /*9280*/  F2FP.SATFINITE.E4M3.F32.PACK_AB_MERGE_C R67, R25, R67, RZ ;  /* 0x000000431943723e */ /* 0x000fc800048070ff */
[----:B------:R0:W2:Y:S01]  /*9290*/  SHFL.BFLY PT, R249, R157, 0x10, 0x1f ;  /* 0x0e001f009df97f89 */ /* 0x0000a200000e0000 */
[----:B-1----:R-:W-:Y:S05]  /*92a0*/  @!P2 BRA `(.L_x_14) ;  /* 0x0000004c00b4a947 */ /* 0x002fea0003800000 */
.L_x_23:
[----:B------:R1:W3:Y:S01]  /*92b0*/  LDG.E.U8 R65, desc[UR30][R22.64] ;  /* 0x0000001e16417981 */ /* 0x0002e2000c1e1100 */
[----:B------:R-:W-:Y:S02]  /*92c0*/  IADD3.X R21, PT, PT, R197, UR6, RZ, P4, !PT ;  /* 0x00000006c5157c10 */ /* 0x000fe4000a7fe4ff */
[----:B------:R-:W-:-:S03]  /*92d0*/  IADD3 R60, P2, PT, R180, UR9, RZ ;  /* 0x00000009b43c7c10 */ /* 0x000fc6000ff5e0ff */
[----:B------:R4:W5:Y:S01]  /*92e0*/  LDG.E.U8 R63, desc[UR30][R20.64] ;  /* 0x0000001e143f7981 */ /* 0x000962000c1e1100 */
[----:B------:R-:W-:Y:S02]  /*92f0*/  IADD3.X R61, PT, PT, R181, UR6, RZ, P2, !PT ;  /* 0x00000006b53d7c10 */ /* 0x000fe400097fe4ff */
[----:B-1----:R-:W-:-:S03]  /*9300*/  IADD3 R22, P3, PT, R172, UR9, RZ ;  /* 0x00000009ac167c10 */ /* 0x002fc6000ff7e0ff */
[----:B--2---:R-:W2:Y:S01]  /*9310*/  LDG.E.U8 R60, desc[UR30][R60.64] ;  /* 0x0000001e3c3c7981 */ /* 0x004ea2000c1e1100 */
[----:B------:R-:W-:Y:S02]  /*9320*/  IADD3.X R23, PT, PT, R173, UR6, RZ, P3, !PT ;  /* 0x00000006ad177c10 */ /* 0x000fe40009ffe4ff */
[----:B------:R-:W-:-:S03]  /*9330*/  IADD3 R56, P2, PT, R164, UR9, RZ ;  /* 0x00000009a4387c10 */ /* 0x000fc6000ff5e0ff */
[----:B------:R-:W2:Y:S01]  /*9340*/  LDG.E.U8 R59, desc[UR30][R22.64] ;  /* 0x0000001e163b7981 */ /* 0x000ea2000c1e1100 */
[----:B------:R-:W-:Y:S02]  /*9350*/  IADD3.X R57, PT, PT, R165, UR6, RZ, P2, !PT ;  /* 0x00000006a5397c10 */ /* 0x000fe400097fe4ff */
[----:B----4-:R-:W-:-:S03]  /*9360*/  IADD3 R20, P3, PT, R154, UR9, RZ ;  /* 0x000000099a147c10 */ /* 0x010fc6000ff7e0ff */
[----:B------:R-:W4:Y:S01]  /*9370*/  LDG.E.U8 R56, desc[UR30][R56.64] ;  /* 0x0000001e38387981 */ /* 0x000f22000c1e1100 */
[----:B------:R-:W-:Y:S02]  /*9380*/  IADD3 R52, P2, PT, R146, UR9, RZ ;  /* 0x0000000992347c10 */ /* 0x000fe4000ff5e0ff */
[----:B------:R-:W-:Y:S02]  /*9390*/  IADD3.X R21, PT, PT, R155, UR6, RZ, P3, !PT ;  /* 0x000000069b157c10 */ /* 0x000fe40009ffe4ff */
[----:B------:R-:W-:Y:S02]  /*93a0*/  IADD3 R50, P3, PT, R138, UR9, RZ ;  /* 0x000000098a327c10 */ /* 0x000fe4000ff7e0ff */
[----:B------:R-:W-:Y:S01]  /*93b0*/  IADD3.X R53, PT, PT, R147, UR6, RZ, P2, !PT ;  /* 0x0000000693357c10 */ /* 0x000fe200097fe4ff */
[----:B------:R1:W2:Y:S01]  /*93c0*/  LDG.E.U8 R55, desc[UR30][R20.64] ;  /* 0x0000001e14377981 */ /* 0x0002a2000c1e1100 */
[----:B------:R-:W-:Y:S02]  /*93d0*/  IADD3 R48, P2, PT, R130, UR9, RZ ;  /* 0x0000000982307c10 */ /* 0x000fe4000ff5e0ff */
[----:B------:R-:W-:Y:S01]  /*93e0*/  IADD3.X R51, PT, PT, R139, UR6, RZ, P3, !PT ;  /* 0x000000068b337c10 */ /* 0x000fe20009ffe4ff */
[----:B------:R-:W2:Y:S01]  /*93f0*/  LDG.E.U8 R52, desc[UR30][R52.64] ;  /* 0x0000001e34347981 */ /* 0x000ea2000c1e1100 */
[----:B------:R-:W-:-:S02]  /*9400*/  IADD3.X R49, PT, PT, R131, UR6, RZ, P2, !PT ;  /* 0x0000000683317c10 */ /* 0x000fc400097fe4ff */
[----:B------:R-:W-:Y:S01]  /*9410*/  IADD3 R42, P2, PT, R114, UR9, RZ ;  /* 0x00000009722a7c10 */ /* 0x000fe2000ff5e0ff */
[----:B------:R-:W2:Y:S01]  /*9420*/  LDG.E.U8 R50, desc[UR30][R50.64] ;  /* 0x0000001e32327981 */ /* 0x000ea2000c1e1100 */
[----:B-1----:R-:W-:Y:S02]  /*9430*/  IADD3 R20, P3, PT, R122, UR9, RZ ;  /* 0x000000097a147c10 */ /* 0x002fe4000ff7e0ff */
[----:B------:R-:W-:Y:S01]  /*9440*/  IADD3.X R43, PT, PT, R115, UR6, RZ, P2, !PT ;  /* 0x00000006732b7c10 */ /* 0x000fe200097fe4ff */
[----:B------:R-:W2:Y:S01]  /*9450*/  LDG.E.U8 R48, desc[UR30][R48.64] ;  /* 0x0000001e30307981 */ /* 0x000ea2000c1e1100 */
[----:B------:R-:W-:Y:S02]  /*9460*/  IADD3.X R21, PT, PT, R123, UR6, RZ, P3, !PT ;  /* 0x000000067b157c10 */ /* 0x000fe40009ffe4ff */
[----:B------:R-:W-:Y:S01]  /*9470*/  IADD3 R40, P3, PT, R106, UR9, RZ ;  /* 0x000000096a287c10 */ /* 0x000fe2000ff7e0ff */
[----:B------:R-:W2:Y:S01]  /*9480*/  LDG.E.U8 R42, desc[UR30][R42.64] ;  /* 0x0000001e2a2a7981 */ /* 0x000ea2000c1e1100 */
[----:B------:R-:W-:-:S02]  /*9490*/  IADD3 R22, P2, PT, R98, UR9, RZ ;  /* 0x0000000962167c10 */ /* 0x000fc4000ff5e0ff */
[----:B------:R-:W-:Y:S01]  /*94a0*/  IADD3.X R41, PT, PT, R107, UR6, RZ, P3, !PT ;  /* 0x000000066b297c10 */ /* 0x000fe20009ffe4ff */
[----:B------:R1:W2:Y:S01]  /*94b0*/  LDG.E.U8 R45, desc[UR30][R20.64] ;  /* 0x0000001e142d7981 */ /* 0x0002a2000c1e1100 */
[----:B------:R-:W-:Y:S02]  /*94c0*/  IADD3.X R23, PT, PT, R99, UR6, RZ, P2, !PT ;  /* 0x0000000663177c10 */ /* 0x000fe400097fe4ff */
[----:B------:R-:W-:Y:S01]  /*94d0*/  IADD3 R24, P2, PT, R82, UR9, RZ ;  /* 0x0000000952187c10 */ /* 0x000fe2000ff5e0ff */
[----:B------:R-:W2:Y:S01]  /*94e0*/  LDG.E.U8 R40, desc[UR30][R40.64] ;  /* 0x0000001e28287981 */ /* 0x000ea2000c1e1100 */
[----:B-1----:R-:W-:-:S03]  /*94f0*/  IADD3 R20, P3, PT, R90, UR9, RZ ;  /* 0x000000095a147c10 */ /* 0x002fc6000ff7e0ff */
[----:B------:R1:W2:Y:S01]  /*9500*/  LDG.E.U8 R19, desc[UR30][R22.64] ;  /* 0x0000001e16137981 */ /* 0x0002a2000c1e1100 */
[----:B------:R-:W-:Y:S02]  /*9510*/  IADD3.X R25, PT, PT, R83, UR6, RZ, P2, !PT ;  /* 0x0000000653197c10 */ /* 0x000fe400097fe4ff */
[----:B------:R-:W-:Y:S02]  /*9520*/  IADD3.X R21, PT, PT, R91, UR6, RZ, P3, !PT ;  /* 0x000000065b157c10 */ /* 0x000fe40009ffe4ff */
[----:B------:R-:W-:-:S03]  /*9530*/  IADD3 R26, P2, PT, R202, UR9, RZ ;  /* 0x00000009ca1a7c10 */ /* 0x000fc6000ff5e0ff */
[----:B------:R-:W2:Y:S01]  /*9540*/  LDG.E.U8 R20, desc[UR30][R20.64] ;  /* 0x0000001e14147981 */ /* 0x000ea2000c1e1100 */
[----:B-1----:R-:W-:Y:S02]  /*9550*/  IADD3 R22, P3, PT, R74, UR9, RZ ;  /* 0x000000094a167c10 */ /* 0x002fe4000ff7e0ff */
[----:B------:R-:W-:Y:S02]  /*9560*/  IADD3.X R27, PT, PT, R203, UR6, RZ, P2, !PT ;  /* 0x00000006cb1b7c10 */ /* 0x000fe400097fe4ff */
[----:B------:R-:W-:Y:S02]  /*9570*/  IADD3.X R23, PT, PT, R75, UR6, RZ, P3, !PT ;  /* 0x000000064b177c10 */ /* 0x000fe40009ffe4ff */
[----:B------:R-:W-:Y:S01]  /*9580*/  IADD3 R28, P2, PT, R178, UR9, RZ ;  /* 0x00000009b21c7c10 */ /* 0x000fe2000ff5e0ff */
[----:B------:R1:W2:Y:S03]  /*9590*/  LDG.E.U8 R21, desc[UR30][R24.64] ;  /* 0x0000001e18157981 */ /* 0x0002a6000c1e1100 */
[----:B------:R-:W-:Y:S01]  /*95a0*/  IADD3.X R29, PT, PT, R179, UR6, RZ, P2, !PT ;  /* 0x00000006b31d7c10 */ /* 0x000fe200097fe4ff */
[----:B------:R-:W2:Y:S01]  /*95b0*/  LDG.E.U8 R22, desc[UR30][R22.64] ;  /* 0x0000001e16167981 */ /* 0x000ea2000c1e1100 */
[----:B-1----:R-:W-:-:S04]  /*95c0*/  IADD3 R24, P3, PT, R194, UR9, RZ ;  /* 0x00000009c2187c10 */ /* 0x002fc8000ff7e0ff */
[----:B------:R-:W-:Y:S01]  /*95d0*/  IADD3.X R25, PT, PT, R195, UR6, RZ, P3, !PT ;  /* 0x00000006c3197c10 */ /* 0x000fe20009ffe4ff */
[----:B------:R1:W2:Y:S01]  /*95e0*/  LDG.E.U8 R23, desc[UR30][R26.64] ;  /* 0x0000001e1a177981 */ /* 0x0002a2000c1e1100 */
[----:B------:R-:W-:-:S03]  /*95f0*/  IADD3 R30, P2, PT, R162, UR9, RZ ;  /* 0x00000009a21e7c10 */ /* 0x000fc6000ff5e0ff */
[----:B------:R-:W2:Y:S01]  /*9600*/  LDG.E.U8 R24, desc[UR30][R24.64] ;  /* 0x0000001e18187981 */ /* 0x000ea2000c1e1100 */
[----:B------:R-:W-:Y:S02]  /*9610*/  IADD3.X R31, PT, PT, R163, UR6, RZ, P2, !PT ;  /* 0x00000006a31f7c10 */ /* 0x000fe400097fe4ff */
[----:B-1----:R-:W-:Y:S02]  /*9620*/  IADD3 R26, P3, PT, R170, UR9, RZ ;  /* 0x00000009aa1a7c10 */ /* 0x002fe4000ff7e0ff */
[----:B------:R-:W-:Y:S02]  /*9630*/  IADD3 R32, P2, PT, R144, UR9, RZ ;  /* 0x0000000990207c10 */ /* 0x000fe4000ff5e0ff */
[----:B------:R-:W-:Y:S01]  /*9640*/  IADD3.X R27, PT, PT, R171, UR6, RZ, P3, !PT ;  /* 0x00000006ab1b7c10 */ /* 0x000fe20009ffe4ff */
[----:B------:R1:W2:Y:S01]  /*9650*/  LDG.E.U8 R25, desc[UR30][R28.64] ;  /* 0x0000001e1c197981 */ /* 0x0002a2000c1e1100 */
[----:B------:R-:W-:-:S03]  /*9660*/  IADD3.X R33, PT, PT, R145, UR6, RZ, P2, !PT ;  /* 0x0000000691217c10 */ /* 0x000fc600097fe4ff */
[----:B------:R-:W2:Y:S01]  /*9670*/  LDG.E.U8 R26, desc[UR30][R26.64] ;  /* 0x0000001e1a1a7981 */ /* 0x000ea2000c1e1100 */
[----:B-1----:R-:W-:-:S04]  /*9680*/  IADD3 R28, P3, PT, R152, UR9, RZ ;  /* 0x00000009981c7c10 */ /* 0x002fc8000ff7e0ff */
[----:B------:R-:W-:Y:S01]  /*9690*/  IADD3.X R29, PT, PT, R153, UR6, RZ, P3, !PT ;  /* 0x00000006991d7c10 */ /* 0x000fe20009ffe4ff */
[----:B------:R1:W2:Y:S04]  /*96a0*/  LDG.E.U8 R27, desc[UR30][R30.64] ;  /* 0x0000001e1e1b7981 */ /* 0x0002a8000c1e1100 */
[----:B------:R-:W2:Y:S01]  /*96b0*/  LDG.E.U8 R28, desc[UR30][R28.64] ;  /* 0x0000001e1c1c7981 */ /* 0x000ea2000c1e1100 */
[----:B-1----:R-:W-:-:S03]  /*96c0*/  IADD3 R30, P2, PT, R136, UR9, RZ ;  /* 0x00000009881e7c10 */ /* 0x002fc6000ff5e0ff */
[----:B------:R1:W2:Y:S01]  /*96d0*/  LDG.E.U8 R29, desc[UR30][R32.64] ;  /* 0x0000001e201d7981 */ /* 0x0002a2000c1e1100 */
[----:B------:R-:W-:-:S05]  /*96e0*/  IADD3.X R31, PT, PT, R137, UR6, RZ, P2, !PT ;  /* 0x00000006891f7c10 */ /* 0x000fca00097fe4ff */
[----:B------:R-:W2:Y:S01]  /*96f0*/  LDG.E.U8 R30, desc[UR30][R30.64] ;  /* 0x0000001e1e1e7981 */ /* 0x000ea2000c1e1100 */
[----:B-1----:R-:W-:-:S04]  /*9700*/  IADD3 R32, P3, PT, R128, UR9, RZ ;  /* 0x0000000980207c10 */ /* 0x002fc8000ff7e0ff */
[----:B------:R-:W-:-:S05]  /*9710*/  IADD3.X R33, PT, PT, R129, UR6, RZ, P3, !PT ;  /* 0x0000000681217c10 */ /* 0x000fca0009ffe4ff */
[----:B------:R1:W2:Y:S02]  /*9720*/  LDG.E.U8 R31, desc[UR30][R32.64] ;  /* 0x0000001e201f7981 */ /* 0x0002a4000c1e1100 */
[----:B-1----:R-:W-:-:S04]  /*9730*/  IADD3 R32, P2, PT, R120, UR9, RZ ;  /* 0x0000000978207c10 */ /* 0x002fc8000ff5e0ff */
[----:B------:R-:W-:Y:S02]  /*9740*/  IADD3.X R33, PT, PT, R121, UR6, RZ, P2, !PT ;  /* 0x0000000679217c10 */ /* 0x000fe400097fe4ff */
[----:B------:R-:W-:-:S03]  /*9750*/  IADD3 R34, P2, PT, R112, UR9, RZ ;  /* 0x0000000970227c10 */ /* 0x000fc6000ff5e0ff */
[----:B------:R-:W2:Y:S01]  /*9760*/  LDG.E.U8 R32, desc[UR30][R32.64] ;  /* 0x0000001e20207981 */ /* 0x000ea2000c1e1100 */
        /* <DEDUP_REMOVED lines=19> */
[----:B------:R1:W4:Y:S02]  /*98a0*/  LDG.E.U8 R41, desc[UR30][R46.64] ;  /* 0x0000001e2e297981 */ /* 0x000324000c1e1100 */
        /* <DEDUP_REMOVED lines=23> */
[----:B------:R1:W4:Y:S01]  /*9a20*/  LDG.E.U8 R58, desc[UR30][R46.64] ;  /* 0x0000001e2e3a7981 */ /* 0x000322000c1e1100 */
[----:B------:R-:W0:Y:S01]  /*9a30*/  S2R R66, SR_TID.X ;  /* 0x0000000000427919 */ /* 0x000e220000002100 */
        /* <DEDUP_REMOVED lines=9> */
[----:B0-----:R-:W-:Y:S02]  /*9ad0*/  LOP3.LUT R248, R66, 0x7f, RZ, 0xc0, !PT ;  /* 0x0000007f42f87812 */ /* 0x001fe400078ec0ff */
[----:B-1----:R-:W-:-:S04]  /*9ae0*/  IADD3 R46, P2, PT, R94, UR9, RZ ;  /* 0x000000095e2e7c10 */ /* 0x002fc8000ff5e0ff */
[----:B------:R-:W-:-:S05]  /*9af0*/  IADD3.X R47, PT, PT, R95, UR6, RZ, P2, !PT ;  /* 0x000000065f2f7c10 */ /* 0x000fca00097fe4ff */
[----:B------:R0:W4:Y:S02]  /*9b00*/  LDG.E.U8 R66, desc[UR30][R46.64] ;  /* 0x0000001e2e427981 */ /* 0x000124000c1e1100 */
[----:B0-----:R-:W-:-:S04]  /*9b10*/  IADD3 R46, P2, PT, R86, UR9, RZ ;  /* 0x00000009562e7c10 */ /* 0x001fc8000ff5e0ff */
[----:B------:R-:W-:Y:S01]  /*9b20*/  IADD3.X R47, PT, PT, R87, UR6, RZ, P2, !PT ;  /* 0x00000006572f7c10 */ /* 0x000fe200097fe4ff */
[----:B---3--:R0:W-:Y:S04]  /*9b30*/  STS.U8 [R248+UR14+0x6000], R65 ;  /* 0x00600041f8007988 */ /* 0x0081e8000800000e */
[----:B0-----:R0:W3:Y:S02]  /*9b40*/  LDG.E.U8 R65, desc[UR30][R46.64] ;  /* 0x0000001e2e417981 */ /* 0x0010e4000c1e1100 */
[----:B0-----:R-:W-:-:S04]  /*9b50*/  IADD3 R46, P2, PT, R78, UR9, RZ ;  /* 0x000000094e2e7c10 */ /* 0x001fc8000ff5e0ff */
[----:B------:R-:W-:Y:S01]  /*9b60*/  IADD3.X R47, PT, PT, R79, UR6, RZ, P2, !PT ;  /* 0x000000064f2f7c10 */ /* 0x000fe200097fe4ff */
[----:B-----5:R0:W-:Y:S04]  /*9b70*/  STS.U8 [R248+UR14+0x6200], R63 ;  /* 0x0062003ff8007988 */ /* 0x0201e8000800000e */
[----:B0-----:R0:W5:Y:S02]  /*9b80*/  LDG.E.U8 R63, desc[UR30][R46.64] ;  /* 0x0000001e2e3f7981 */ /* 0x001164000c1e1100 */
[----:B0-----:R-:W-:-:S04]  /*9b90*/  IADD3 R46, P2, PT, R70, UR9, RZ ;  /* 0x00000009462e7c10 */ /* 0x001fc8000ff5e0ff */
[----:B------:R-:W-:Y:S01]  /*9ba0*/  IADD3.X R47, PT, PT, R71, UR6, RZ, P2, !PT ;  /* 0x00000006472f7c10 */ /* 0x000fe200097fe4ff */
[----:B--2---:R0:W-:Y:S04]  /*9bb0*/  STS.U8 [R248+UR14+0x6400], R60 ;  /* 0x0064003cf8007988 */ /* 0x0041e8000800000e */
[----:B0-----:R0:W2:Y:S02]  /*9bc0*/  LDG.E.U8 R60, desc[UR30][R46.64] ;  /* 0x0000001e2e3c7981 */ /* 0x0010a4000c1e1100 */
[----:B0-----:R-:W-:-:S04]  /*9bd0*/  IADD3 R46, P2, PT, R198, UR9, RZ ;  /* 0x00000009c62e7c10 */ /* 0x001fc8000ff5e0ff */
[----:B------:R-:W-:Y:S01]  /*9be0*/  IADD3.X R47, PT, PT, R199, UR6, RZ, P2, !PT ;  /* 0x00000006c72f7c10 */ /* 0x000fe200097fe4ff */
[----:B------:R0:W-:Y:S04]  /*9bf0*/  STS.U8 [R248+UR14+0x6600], R59 ;  /* 0x0066003bf8007988 */ /* 0x0001e8000800000e */
[----:B0-----:R0:W2:Y:S02]  /*9c00*/  LDG.E.U8 R59, desc[UR30][R46.64] ;  /* 0x0000001e2e3b7981 */ /* 0x0010a4000c1e1100 */
[----:B0-----:R-:W-:-:S04]  /*9c10*/  IADD3 R46, P2, PT, R182, UR9, RZ ;  /* 0x00000009b62e7c10 */ /* 0x001fc8000ff5e0ff */
[----:B------:R-:W-:Y:S01]  /*9c20*/  IADD3.X R47, PT, PT, R183, UR6, RZ, P2, !PT ;  /* 0x00000006b72f7c10 */ /* 0x000fe200097fe4ff */
[----:B----4-:R0:W-:Y:S04]  /*9c30*/  STS.U8 [R248+UR14+0x6800], R56 ;  /* 0x00680038f8007988 */ /* 0x0101e8000800000e */
[----:B0-----:R0:W4:Y:S02]  /*9c40*/  LDG.E.U8 R56, desc[UR30][R46.64] ;  /* 0x0000001e2e387981 */ /* 0x001124000c1e1100 */
[----:B0-----:R-:W-:-:S04]  /*9c50*/  IADD3 R46, P2, PT, R174, UR9, RZ ;  /* 0x00000009ae2e7c10 */ /* 0x001fc8000ff5e0ff */
[----:B------:R-:W-:Y:S01]  /*9c60*/  IADD3.X R47, PT, PT, R175, UR6, RZ, P2, !PT ;  /* 0x00000006af2f7c10 */ /* 0x000fe200097fe4ff */
[----:B------:R0:W-:Y:S04]  /*9c70*/  STS.U8 [R248+UR14+0x6a00], R55 ;  /* 0x006a0037f8007988 */ /* 0x0001e8000800000e */
[----:B0-----:R0:W2:Y:S02]  /*9c80*/  LDG.E.U8 R55, desc[UR30][R46.64] ;  /* 0x0000001e2e377981 */ /* 0x0010a4000c1e1100 */
        /* <DEDUP_REMOVED lines=27> */
[----:B------:R1:W-:Y:S04]  /*9e40*/  STS.U8 [R248+UR14+0x7a00], R20 ;  /* 0x007a0014f8007988 */ /* 0x0003e8000800000e */
[----:B0-----:R0:W2:Y:S02]  /*9e50*/  LDG.E.U8 R19, desc[UR30][R46.64] ;  /* 0x0000001e2e137981 */ /* 0x0010a4000c1e1100 */
[----:B0-----:R-:W-:-:S04]  /*9e60*/  IADD3 R46, P2, PT, R108, UR9, RZ ;  /* 0x000000096c2e7c10 */ /* 0x001fc8000ff5e0ff */
[----:B------:R-:W-:Y:S02]  /*9e70*/  IADD3.X R47, PT, PT, R109, UR6, RZ, P2, !PT ;  /* 0x000000066d2f7c10 */ /* 0x000fe400097fe4ff */
[----:B-1----:R-:W-:Y:S01]  /*9e80*/  IADD3 R20, P2, PT, R100, UR9, RZ ;  /* 0x0000000964147c10 */ /* 0x002fe2000ff5e0ff */
[----:B------:R0:W-:Y:S04]  /*9e90*/  STS.U8 [R248+UR14+0x7c00], R21 ;  /* 0x007c0015f8007988 */ /* 0x0001e8000800000e */
[----:B------:R-:W2:Y:S01]  /*9ea0*/  LDG.E.U8 R46, desc[UR30][R46.64] ;  /* 0x0000001e2e2e7981 */ /* 0x000ea2000c1e1100 */
[----:B0-----:R-:W-:-:S05]  /*9eb0*/  IADD3.X R21, PT, PT, R101, UR6, RZ, P2, !PT ;  /* 0x0000000665157c10 */ /* 0x001fca00097fe4ff */
[----:B------:R0:W2:Y:S02]  /*9ec0*/  LDG.E.U8 R47, desc[UR30][R20.64] ;  /* 0x0000001e142f7981 */ /* 0x0000a4000c1e1100 */
[----:B0-----:R-:W-:-:S04]  /*9ed0*/  IADD3 R20, P2, PT, R92, UR9, RZ ;  /* 0x000000095c147c10 */ /* 0x001fc8000ff5e0ff */
[----:B------:R-:W-:Y:S01]  /*9ee0*/  IADD3.X R21, PT, PT, R93, UR6, RZ, P2, !PT ;  /* 0x000000065d157c10 */ /* 0x000fe200097fe4ff */
[----:B------:R0:W-:Y:S04]  /*9ef0*/  STS.U8 [R248+UR14+0x7e00], R22 ;  /* 0x007e0016f8007988 */ /* 0x0001e8000800000e */
[----:B0-----:R0:W2:Y:S02]  /*9f00*/  LDG.E.U8 R248, desc[UR30][R20.64] ;  /* 0x0000001e14f87981 */ /* 0x0010a4000c1e1100 */
[----:B0-----:R-:W0:Y:S01]  /*9f10*/  S2R R21, SR_TID.X ;  /* 0x0000000000157919 */ /* 0x001e220000002100 */
[----:B------:R-:W-:Y:S01]  /*9f20*/  IADD3 R20, P2, PT, R84, UR9, RZ ;  /* 0x0000000954147c10 */ /* 0x000fe2000ff5e0ff */
[----:B------:R-:W1:Y:S01]  /*9f30*/  S2R R22, SR_TID.X ;  /* 0x0000000000167919 */ /* 0x000e620000002100 */
[----:B0-----:R-:W-:-:S04]  /*9f40*/  LOP3.LUT R21, R21, 0x7f, RZ, 0xc0, !PT ;  /* 0x0000007f15157812 */ /* 0x001fc800078ec0ff */
[----:B------:R-:W-:-:S05]  /*9f50*/  LOP3.LUT R21, R21, 0x10, RZ, 0x3c, !PT ;  /* 0x0000001015157812 */ /* 0x000fca00078e3cff */
[----:B------:R0:W-:Y:S02]  /*9f60*/  STS.U8 [R21+UR14+0x6080], R23 ;  /* 0x0060801715007988 */ /* 0x0001e4000800000e */
[----:B0-----:R-:W-:-:S05]  /*9f70*/  IADD3.X R21, PT, PT, R85, UR6, RZ, P2, !PT ;  /* 0x0000000655157c10 */ /* 0x001fca00097fe4ff */
[----:B------:R0:W4:Y:S02]  /*9f80*/  LDG.E.U8 R23, desc[UR30][R20.64] ;  /* 0x0000001e14177981 */ /* 0x000124000c1e1100 */
[----:B0-----:R-:W0:Y:S01]  /*9f90*/  S2R R21, SR_TID.X ;  /* 0x0000000000157919 */ /* 0x001e220000002100 */
[----:B------:R-:W-:Y:S02]  /*9fa0*/  IADD3 R20, P2, PT, R76, UR9, RZ ;  /* 0x000000094c147c10 */ /* 0x000fe4000ff5e0ff */
[----:B-1----:R-:W-:Y:S02]  /*9fb0*/  LOP3.LUT R22, R22, 0x7f, RZ, 0xc0, !PT ;  /* 0x0000007f16167812 */ /* 0x002fe400078ec0ff */
[----:B0-----:R-:W-:-:S04]  /*9fc0*/  LOP3.LUT R21, R21, 0x7f, RZ, 0xc0, !PT ;  /* 0x0000007f15157812 */ /* 0x001fc800078ec0ff */
[----:B------:R-:W-:-:S05]  /*9fd0*/  LOP3.LUT R21, R21, 0x10, RZ, 0x3c, !PT ;  /* 0x0000001015157812 */ /* 0x000fca00078e3cff */
[----:B------:R0:W-:Y:S02]  /*9fe0*/  STS.U8 [R21+UR14+0x6280], R24 ;  /* 0x0062801815007988 */ /* 0x0001e4000800000e */
[----:B0-----:R-:W-:Y:S02]  /*9ff0*/  IADD3.X R21, PT, PT, R77, UR6, RZ, P2, !PT ;  /* 0x000000064d157c10 */ /* 0x001fe400097fe4ff */
[----:B------:R-:W-:-:S03]  /*a000*/  LOP3.LUT R24, R22, 0x10, RZ, 0x3c, !PT ;  /* 0x0000001016187812 */ /* 0x000fc600078e3cff */
[----:B------:R0:W4:Y:S02]  /*a010*/  LDG.E.U8 R22, desc[UR30][R20.64] ;  /* 0x0000001e14167981 */ /* 0x000124000c1e1100 */
[----:B0-----:R-:W-:-:S04]  /*a020*/  IADD3 R20, P2, PT, R68, UR9, RZ ;  /* 0x0000000944147c10 */ /* 0x001fc8000ff5e0ff */
[----:B------:R-:W-:-:S05]  /*a030*/  IADD3.X R21, PT, PT, R69, UR6, RZ, P2, !PT ;  /* 0x0000000645157c10 */ /* 0x000fca00097fe4ff */
[----:B------:R0:W4:Y:S04]  /*a040*/  LDG.E.U8 R20, desc[UR30][R20.64] ;  /* 0x0000001e14147981 */ /* 0x000128000c1e1100 */
[----:B------:R-:W-:Y:S04]  /*a050*/  STS.U8 [R24+UR14+0x6480], R25 ;  /* 0x0064801918007988 */ /* 0x000fe8000800000e */
[----:B------:R1:W-:Y:S02]  /*a060*/  STS.U8 [R24+UR14+0x6680], R26 ;  /* 0x0066801a18007988 */ /* 0x0003e4000800000e */
[----:B-1----:R-:W0:Y:S01]  /*a070*/  S2R R26, SR_TID.X ;  /* 0x00000000001a7919 */ /* 0x002e220000002100 */
[----:B------:R-:W1:Y:S01]  /*a080*/  S2R R25, SR_TID.X ;  /* 0x0000000000197919 */ /* 0x000e620000002100 */
[C---:B0-----:R-:W-:Y:S01]  /*a090*/  IMAD.SHL.U32 R21, R26.reuse, 0x8, RZ ;  /* 0x000000081a157824 */ /* 0x041fe200078e00ff */
[----:B------:R-:W-:-:S04]  /*a0a0*/  LOP3.LUT R24, R26, 0x60, RZ, 0xc0, !PT ;  /* 0x000000601a187812 */ /* 0x000fc800078ec0ff */
[----:B------:R-:W-:-:S05]  /*a0b0*/  LOP3.LUT R21, R21, 0x30, RZ, 0xc0, !PT ;  /* 0x0000003015157812 */ /* 0x000fca00078ec0ff */
[----:B------:R-:W-:Y:S01]  /*a0c0*/  IMAD R21, R24, 0x20, R21 ;  /* 0x0000002018157824 */ /* 0x000fe200078e0215 */
[----:B------:R-:W-:Y:S02]  /*a0d0*/  LOP3.LUT R24, R26, 0x10, RZ, 0xc0, !PT ;  /* 0x000000101a187812 */ /* 0x000fe400078ec0ff */
[----:B-1----:R-:W-:-:S03]  /*a0e0*/  LOP3.LUT R25, R25, 0x7f, RZ, 0xc0, !PT ;  /* 0x0000007f19197812 */ /* 0x002fc600078ec0ff */
[----:B------:R-:W-:-:S05]  /*a0f0*/  IMAD.SHL.U32 R24, R24, 0x2, RZ ;  /* 0x0000000218187824 */ /* 0x000fca00078e00ff */
[----:B------:R-:W-:Y:S02]  /*a100*/  LOP3.LUT R21, R21, R24, RZ, 0x3c, !PT ;  /* 0x0000001815157212 */ /* 0x000fe400078e3cff */
[----:B------:R-:W-:-:S05]  /*a110*/  LOP3.LUT R24, R25, 0x10, RZ, 0x3c, !PT ;  /* 0x0000001019187812 */ /* 0x000fca00078e3cff */
[----:B------:R-:W-:Y:S04]  /*a120*/  STS.U8 [R24+UR14+0x6880], R27 ;  /* 0x0068801b18007988 */ /* 0x000fe8000800000e */
[----:B------:R-:W-:Y:S04]  /*a130*/  STS.U8 [R24+UR14+0x6a80], R28 ;  /* 0x006a801c18007988 */ /* 0x000fe8000800000e */
[----:B------:R-:W-:Y:S04]  /*a140*/  STS.U8 [R24+UR14+0x6c80], R29 ;  /* 0x006c801d18007988 */ /* 0x000fe8000800000e */
        /* <DEDUP_REMOVED lines=15> */
[----:B------:R-:W-:Y:S01]  /*a240*/  STS.U8 [R25+UR14+0x6900], R51 ;  /* 0x0069003319007988 */ /* 0x000fe2000800000e */
[----:B------:R-:W-:-:S03]  /*a250*/  IMAD R21, R24, 0x40, R21 ;  /* 0x0000004018157824 */ /* 0x000fc600078e0215 */
[----:B------:R-:W-:Y:S01]  /*a260*/  STS.U8 [R25+UR14+0x6b00], R53 ;  /* 0x006b003519007988 */ /* 0x000fe2000800000e */
[----:B------:R-:W-:-:S03]  /*a270*/  F2FP.SATFINITE.E4M3.F32.PACK_AB_MERGE_C R184, R4, R184, R17 ;  /* 0x000000b804b8723e */ /* 0x000fc60004807011 */
[----:B------:R-:W-:Y:S01]  /*a280*/  STS.U8 [R25+UR14+0x6d00], R54 ;  /* 0x006d003619007988 */ /* 0x000fe2000800000e */
[----:B------:R-:W-:-:S03]  /*a290*/  FADD R4, -R0, R36 ;  /* 0x0000002400047221 */ /* 0x000fc60000000100 */
[----:B------:R-:W-:Y:S04]  /*a2a0*/  STS.U8 [R25+UR14+0x6f00], R57 ;  /* 0x006f003919007988 */ /* 0x000fe8000800000e */
[----:B------:R-:W-:Y:S01]  /*a2b0*/  STS.U8 [R25+UR14+0x7100], R58 ;  /* 0x0071003a19007988 */ /* 0x000fe2000800000e */
[----:B------:R-:W-:-:S03]  /*a2c0*/  F2FP.SATFINITE.E4M3.F32.PACK_AB_MERGE_C R185, R5, R185, R18 ;  /* 0x000000b905b9723e */ /* 0x000fc60004807012 */
[----:B------:R-:W-:Y:S01]  /*a2d0*/  STS.U8 [R25+UR14+0x7300], R61 ;  /* 0x0073003d19007988 */ /* 0x000fe2000800000e */
[----:B------:R-:W-:-:S03]  /*a2e0*/  F2FP.SATFINITE.E4M3.F32.PACK_AB_MERGE_C R186, R6, R186, R16 ;  /* 0x000000ba06ba723e */ /* 0x000fc60004807010 */
[----:B------:R-:W-:Y:S01]  /*a2f0*/  STS.U8 [R25+UR14+0x7500], R62 ;  /* 0x0075003e19007988 */ /* 0x000fe2000800000e */
[----:B------:R-:W-:Y:S01]  /*a300*/  F2FP.SATFINITE.E4M3.F32.PACK_AB_MERGE_C R187, R7, R187, R15 ;  /* 0x000000bb07bb723e */ /* 0x000fe2000480700f */
[----:B------:R-:W-:Y:S02]  /*a310*/  FMUL R4, R4, 1.4426950216293334961 ;  /* 0x3fb8aa3b04047820 */ /* 0x000fe40000400000 */
[----:B------:R-:W-:Y:S01]  /*a320*/  STS.U8 [R25+UR14+0x7700], R64 ;  /* 0x0077004019007988 */ /* 0x000fe2000800000e */
[----:B------:R-:W-:Y:S02]  /*a330*/  F2FP.SATFINITE.E4M3.F32.PACK_AB_MERGE_C R189, R9, R189, R14 ;  /* 0x000000bd09bd723e */ /* 0x000fe4000480700e */
[----:B------:R-:W-:Y:S01]  /*a340*/  F2FP.SATFINITE.E4M3.F32.PACK_AB_MERGE_C R188, R8, R188, R13 ;  /* 0x000000bc08bc723e */ /* 0x000fe2000480700d */
[----:B------:R-:W-:Y:S01]  /*a350*/  STS.U8 [R25+UR14+0x7900], R66 ;  /* 0x0079004219007988 */ /* 0x000fe2000800000e */
[----:B------:R-:W-:Y:S02]  /*a360*/  F2FP.SATFINITE.E4M3.F32.PACK_AB_MERGE_C R190, R10, R190, R12 ;  /* 0x000000be0abe723e */ /* 0x000fe4000480700c */
[----:B------:R-:W-:Y:S01]  /*a370*/  F2FP.SATFINITE.E4M3.F32.PACK_AB_MERGE_C R191, R11, R191, R67 ;  /* 0x000000bf0bbf723e */ /* 0x000fe20004807043 */
[----:B---3--:R-:W-:Y:S01]  /*a380*/  STS.U8 [R25+UR14+0x7b00], R65 ;  /* 0x007b004119007988 */ /* 0x008fe2000800000e */
[----:B------:R-:W-:-:S03]  /*a390*/  LOP3.LUT R5, R21, 0x10, RZ, 0x3c, !PT ;  /* 0x0000001015057812 */ /* 0x000fc600078e3cff */
[----:B-----5:R-:W-:Y:S04]  /*a3a0*/  STS.U8 [R25+UR14+0x7d00], R63 ;  /* 0x007d003f19007988 */ /* 0x020fe8000800000e */
[----:B--2---:R-:W-:Y:S04]  /*a3b0*/  STS.U8 [R25+UR14+0x7f00], R60 ;  /* 0x007f003c19007988 */ /* 0x004fe8000800000e */
        /* <DEDUP_REMOVED lines=16> */
[----:B------:R0:W-:Y:S04]  /*a4c0*/  STS.128 [R21+UR14+0x8000], R184 ;  /* 0x008000b815007988 */ /* 0x0001e80008000c0e */
[----:B------:R1:W-:Y:S01]  /*a4d0*/  STS.128 [R5+UR14+0x8000], R188 ;  /* 0x008000bc05007988 */ /* 0x0003e20008000c0e */
[----:B0-----:R1:W0:Y:S02]  /*a4e0*/  MUFU.EX2 R184, R4 ;  /* 0x0000000400b87308 */ /* 0x0012240000000800 */
[----:B-1----:R-:W-:Y:S01]  /*a4f0*/  LDTM.16dp32bit_t0_t15.x64 R4, tmem[UR15] ;  /* 0x0000000f000479ee */ /* 0x002fe20008b00000 */
[----:B------:R-:W0:Y:S01]  /*a500*/  LDTM.16dp32bit_t16_t31.x64 R4, tmem[UR15+0x40] ;  /* 0x0000400f000479ee */ /* 0x000e220008b20000 */
[----:B------:R-:W-:Y:S01]  /*a510*/  NOP ;  /* 0x0000000000007918 */ /* 0x000fe20000000000 */
[C---:B0-----:R-:W-:Y:S01]  /*a520*/  FMUL R4, R184.reuse, R4 ;  /* 0x00000004b8047220 */ /* 0x041fe20000400000 */
        /* <DEDUP_REMOVED lines=64> */
[----:B------:R0:W-:Y:S01]  /*a930*/  STTM.16dp32bit_t16_t31.x64 tmem[UR15+0x40], R4 ;  /* 0x00004004000079ed */ /* 0x0001e20008b2000f */
[----:B------:R-:W1:Y:S02]  /*a940*/  FENCE.VIEW.ASYNC.T ;  /* 0x00000000000073c6 */ /* 0x000e640000000200 */
[----:B-1----:R-:W-:Y:S06]  /*a950*/  BAR.SYNC.DEFER_BLOCKING 0x0 ;  /* 0x0000000000007b1d */ /* 0x002fec0000010000 */
[----:B------:R1:W-:Y:S06]  /*a960*/  MEMBAR.ALL.CTA ;  /* 0x0000000000007992 */ /* 0x0003ec0000008000 */
[----:B-1----:R-:W1:Y:S01]  /*a970*/  FENCE.VIEW.ASYNC.S ;  /* 0x00000000000073c6 */ /* 0x002e620000000000 */
[----:B------:R-:W-:Y:S01]  /*a980*/  ULEA UR17, UR36, UR14, 0x3 ;  /* 0x0000000e24117291 */ /* 0x000fe2000f8e18ff */
[----:B------:R-:W-:Y:S01]  /*a990*/  FADD R249, R157, R249 ;  /* 0x000000f99df97221 */ /* 0x000fe20000000000 */
[----:B------:R-:W-:-:S02]  /*a9a0*/  UMOV UR6, UR7 ;  /* 0x0000000700067c82 */ /* 0x000fc40008000000 */
[----:B------:R-:W-:Y:S01]  /*a9b0*/  UIADD3 UR17, UPT, UPT, UR17, 0x9000, URZ ;  /* 0x0000900011117890 */ /* 0x000fe2000fffe0ff */
[----:B-1----:R-:W-:Y:S06]  /*a9c0*/  BAR.SYNC.DEFER_BLOCKING 0x0 ;  /* 0x0000000000007b1d */ /* 0x002fec0000010000 */
[----:B------:R-:W-:Y:S05]  /*a9d0*/  BRA.U UP1, `(.L_x_15) ;  /* 0x0000000101387547 */ /* 0x000fea000b800000 */
[----:B------:R-:W-:Y:S01]  /*a9e0*/  UMOV UR29, 0x80004020 ;  /* 0x80004020001d7882 */ /* 0x000fe20000000000 */
[----:B------:R-:W-:Y:S01]  /*a9f0*/  UMOV UR32, UR4 ;  /* 0x0000000400207c82 */ /* 0x000fe20008000000 */
[----:B------:R-:W-:Y:S01]  /*aa00*/  UMOV UR33, 0x80004020 ;  /* 0x8000402000217882 */ /* 0x000fe20000000000 */
[----:B------:R-:W-:Y:S01]  /*aa10*/  UMOV UR34, 0x0 ;  /* 0x0000000000227882 */ /* 0x000fe20000000000 */
[----:B------:R-:W-:Y:S01]  /*aa20*/  UMOV UR35, 0x4200010 ;  /* 0x0420001000237882 */ /* 0x000fe20000000000 */
[----:B------:R-:W-:Y:S01]  /*aa30*/  UMOV UR10, UR17 ;  /* 0x00000011000a7c82 */ /* 0x000fe20008000000 */
[----:B------:R-:W-:Y:S01]  /*aa40*/  UMOV UR11, URZ ;  /* 0x000000ff000b7c82 */ /* 0x000fe20008000000 */
[----:B------:R-:W-:Y:S01]  /*aa50*/  UMOV UR50, 0x0 ;  /* 0x0000000000327882 */ /* 0x000fe20000000000 */
[----:B------:R-:W-:Y:S01]  /*aa60*/  UMOV UR51, 0x4200010 ;  /* 0x0420001000337882 */ /* 0x000fe20000000000 */
[----:B------:R1:W-:Y:S01]  /*aa70*/  UTCQMMA gdesc[UR28], gdesc[UR32], tmem[UR12], tmem[UR34], idesc[UR35], UPT ;  /* 0x00ff22201c0075ea */ /* 0x0003e2000b80030c */
[----:B------:R-:W-:Y:S01]  /*aa80*/  UMOV UR7, UR10 ;  /* 0x0000000a00077c82 */ /* 0x000fe20008000000 */
[----:B------:R1:W-:Y:S01]  /*aa90*/  UTCQMMA gdesc[UR38], gdesc[UR22], tmem[UR12], tmem[UR50], idesc[UR51], UPT ;  /* 0x00ff3216260075ea */ /* 0x0003e2000b80030c */
[----:B------:R1:W-:Y:S01]  /*aaa0*/  UTCBAR [UR7], URZ ;  /* 0x000000ff070073e9 */ /* 0x0003e200080000ff */
[----:B------:R-:W-:-:S02]  /*aab0*/  NOP ;  /* 0x0000000000007918 */ /* 0x000fc40000000000 */
.L_x_15:
[----:B0-----:R-:W2:Y:S01]  /*aac0*/  LDL.LU R4, [R1+0x118] ;  /* 0x0001180001047983 */ /* 0x001ea20000300800 */
[----:B------:R-:W-:Y:S01]  /*aad0*/  UIADD3 UR36, UPT, UPT, UR36, 0x1, URZ ;  /* 0x0000000124247890 */ /* 0x000fe2000fffe0ff */
[----:B------:R-:W-:Y:S01]  /*aae0*/  IMAD.U32 R37, RZ, RZ, UR6 ;  /* 0x00000006ff257e24 */ /* 0x000fe2000f8e00ff */
[----:B------:R-:W-:Y:S01]  /*aaf0*/  UIADD3 UR11, UPT, UPT, UR37, -0x40, URZ ;  /* 0xffffffc0250b7890 */ /* 0x000fe2000fffe0ff */
[----:B------:R-:W-:Y:S01]  /*ab00*/  IMAD.MOV.U32 R36, RZ, RZ, R0 ;  /* 0x000000ffff247224 */ /* 0x000fe200078e0000 */
[----:B------:R-:W-:Y:S02]  /*ab10*/  UISETP.GT.AND UP2, UPT, UR36, 0x1, UPT ;  /* 0x000000012400788c */ /* 0x000fe4000bf44270 */
[----:B------:R-:W-:Y:S02]  /*ab20*/  UIADD3 UR8, UPT, UPT, UR8, 0x40, URZ ;  /* 0x0000004008087890 */ /* 0x000fe4000fffe0ff */
[----:B-1----:R-:W-:Y:S02]  /*ab30*/  USEL UR7, URZ, 0x1, !UP2 ;  /* 0x00000001ff077887 */ /* 0x002fe4000d000000 */
[----:B------:R-:W-:-:S02]  /*ab40*/  USEL UR36, UR36, URZ, !UP2 ;  /* 0x000000ff24247287 */ /* 0x000fc4000d000000 */
[----:B------:R-:W-:Y:S02]  /*ab50*/  UISETP.GE.AND UP2, UPT, UR8, UR11, UPT ;  /* 0x0000000b0800728c */ /* 0x000fe4000bf46270 */
[----:B------:R-:W-:Y:S02]  /*ab60*/  USHF.L.U32 UR10, UR49, 0x6, URZ ;  /* 0x00000006310a7899 */ /* 0x000fe400080006ff */
[----:B------:R-:W-:Y:S02]  /*ab70*/  ULOP3.LUT UR7, UR6, UR7, URZ, 0x3c, !UPT ;  /* 0x0000000706077292 */ /* 0x000fe4000f8e3cff */
[----:B------:R-:W-:Y:S01]  /*ab80*/  UIADD3 UR9, UPT, UPT, UR10, UR9, URZ ;  /* 0x000000090a097290 */ /* 0x000fe2000fffe0ff */
[----:B--2---:R-:W-:-:S05]  /*ab90*/  FFMA R4, R184, R4, R249 ;  /* 0x00000004b8047223 */ /* 0x004fca00000000f9 */
[----:B------:R0:W-:Y:S02]  /*aba0*/  STL [R1+0x118], R4 ;  /* 0x0001180401007387 */ /* 0x0001e40000100800 */
[----:B0-----:R-:W0:Y:S02]  /*abb0*/  LDC R4, c[0x0][0x3c4] ;  /* 0x0000f100ff047b82 */ /* 0x001e240000000800 */
[----:B0-----:R-:W-:-:S04]  /*abc0*/  IMAD.SHL.U32 R4, R4, 0x40, RZ ;  /* 0x0000004004047824 */ /* 0x001fc800078e00ff */
[----:B------:R-:W-:Y:S01]  /*abd0*/  IMAD.IADD R156, R4, 0x1, R156 ;  /* 0x00000001049c7824 */ /* 0x000fe200078e029c */
[----:B------:R-:W-:Y:S06]  /*abe0*/  BRA.U !UP2, `(.L_x_16) ;  /* 0xffffffc50a147547 */ /* 0x000fec000b83ffff */
.L_x_11:
[----:B------:R-:W2:Y:S01]  /*abf0*/  LDL.LU R5, [R1+0x118] ;  /* 0x0001180001057983 */ /* 0x000ea20000300800 */
[----:B------:R-:W1:Y:S01]  /*ac00*/  LDCU UR4, c[0x0][0x3f0] ;  /* 0x00007e00ff0477ac */ /* 0x000e620008000800 */
[----:B0-----:R-:W0:Y:S01]  /*ac10*/  S2R R4, SR_TID.X ;  /* 0x0000000000047919 */ /* 0x001e220000002100 */
[----:B-1----:R-:W-:Y:S01]  /*ac20*/  UISETP.GE.AND UP0, UPT, UR4, 0x1, UPT ;  /* 0x000000010400788c */ /* 0x002fe2000bf06270 */
[C---:B0----5:R-:W-:Y:S02]  /*ac30*/  LOP3.LUT R2, R4.reuse, 0x10, RZ, 0xc0, !PT ;  /* 0x0000001004027812 */ /* 0x061fe400078ec0ff */
[----:B------:R-:W-:Y:S02]  /*ac40*/  LOP3.LUT R71, R4, 0xf, RZ, 0xc0, !PT ;  /* 0x0000000f04477812 */ /* 0x000fe400078ec0ff */
[----:B------:R-:W-:Y:S02]  /*ac50*/  SHF.R.U32.HI R3, RZ, 0x2, R4 ;  /* 0x00000002ff037819 */ /* 0x000fe40000011604 */
[----:B------:R-:W-:Y:S01]  /*ac60*/  LEA R2, R2, UR14, 0x7 ;  /* 0x0000000e02027c11 */ /* 0x000fe2000f8e38ff */
[----:B--2---:R-:W-:-:S04]  /*ac70*/  IMAD.MOV.U32 R76, RZ, RZ, R5 ;  /* 0x000000ffff4c7224 */ /* 0x004fc800078e0005 */
[----:B------:R-:W-:Y:S01]  /*ac80*/  FMUL R69, R76, 8388608 ;  /* 0x4b0000004c457820 */ /* 0x000fe20000400000 */
[----:B------:R-:W-:Y:S06]  /*ac90*/  BRA.U !UP0, `(.L_x_17) ;  /* 0x0000000108107547 */ /* 0x000fec000b800000 */
[----:B------:R-:W-:-:S06]  /*aca0*/  USHF.L.U32 UR6, UR6, 0x1f, URZ ;  /* 0x0000001f06067899 */ /* 0x000fcc00080006ff */
[----:B------:R-:W-:-:S04]  /*acb0*/  IMAD.U32 R4, RZ, RZ, UR6 ;  /* 0x00000006ff047e24 */ /* 0x000fc8000f8e00ff */
[----:B------:R-:W0:Y:S02]  /*acc0*/  SYNCS.PHASECHK.TRANS64.TRYWAIT P2, [UR17], R4 ;  /* 0x00000004ff0075a7 */ /* 0x000e240008041111 */
[----:B0-----:R-:W-:Y:S05]  /*acd0*/  @!P2 BRA `(.L_x_18) ;  /* 0x000000340034a947 */ /* 0x001fea0003800000 */
.L_x_17:
[----:B------:R-:W0:Y:S01]  /*ace0*/  S2R R77, SR_TID.X ;  /* 0x00000000004d7919 */ /* 0x000e220000002100 */
[C---:B------:R-:W-:Y:S01]  /*acf0*/  FSETP.GEU.AND P3, PT, R76.reuse, 1.175494350822287508e-38, PT ;  /* 0x008000004c00780b */ /* 0x040fe20003f6e000 */
[----:B------:R-:W-:Y:S01]  /*ad00*/  IMAD R68, R71, 0x10, R2 ;  /* 0x0000001047447824 */ /* 0x000fe200078e0202 */
[C---:B------:R-:W-:Y:S01]  /*ad10*/  FSETP.GT.AND P2, PT, |R76|.reuse, 8.50705917302346158658e+37, PT ;  /* 0x7e8000004c00780b */ /* 0x040fe20003f44200 */
[----:B------:R-:W-:Y:S01]  /*ad20*/  BAR.SYNC.DEFER_BLOCKING 0x0 ;  /* 0x0000000000007b1d */ /* 0x000fe20000010000 */
[----:B------:R-:W-:Y:S02]  /*ad30*/  LOP3.LUT R2, R3, 0x18, RZ, 0xc0, !PT ;  /* 0x0000001803027812 */ /* 0x000fe400078ec0ff */
[----:B------:R-:W-:Y:S02]  /*ad40*/  FSEL R69, R69, R76, !P3 ;  /* 0x0000004c45457208 */ /* 0x000fe40005800000 */
[C---:B------:R-:W-:Y:S01]  /*ad50*/  FSETP.GEU.AND P4, PT, |R76|.reuse, 1.175494350822287508e-38, PT ;  /* 0x008000004c00780b */ /* 0x040fe20003f8e200 */
[----:B------:R-:W1:Y:S02]  /*ad60*/  LDCU.64 UR4, c[0x0][0x3e0] ;  /* 0x00007c00ff0477ac */ /* 0x000e640008000a00 */
[----:B------:R-:W-:Y:S01]  /*ad70*/  VIADD R3, R69, 0xc0cafb0d ;  /* 0xc0cafb0d45037836 */ /* 0x000fe20000000000 */
[----:B------:R-:W2:Y:S03]  /*ad80*/  S2R R124, SR_CTAID.X ;  /* 0x00000000007c7919 */ /* 0x000ea60000002500 */
[----:B------:R-:W-:Y:S01]  /*ad90*/  @P2 FMUL R76, R76, 0.25 ;  /* 0x3e8000004c4c2820 */ /* 0x000fe20000400000 */
[----:B------:R-:W-:-:S05]  /*ada0*/  LOP3.LUT R72, R3, 0xff800000, RZ, 0xc0, !PT ;  /* 0xff80000003487812 */ /* 0x000fca00078ec0ff */
[----:B------:R-:W-:Y:S01]  /*adb0*/  @!P4 FMUL R76, R76, 16777216 ;  /* 0x4b8000004c4cc820 */ /* 0x000fe20000400000 */
[----:B------:R-:W3:Y:S02]  /*adc0*/  @!P1 SYNCS.CCTL.IV [UR14+0x9000] ;  /* 0x00900000ff0099b1 */ /* 0x000ee4000800000e */
[----:B---3--:R-:W-:Y:S01]  /*add0*/  BAR.SYNC.DEFER_BLOCKING 0x0 ;  /* 0x0000000000007b1d */ /* 0x008fe20000010000 */
[----:B-1----:R-:W-:Y:S01]  /*ade0*/  UIMAD UR4, UR13, UR4, URZ ;  /* 0x000000040d0472a4 */ /* 0x002fe2000f8e02ff */
[----:B0-----:R-:W-:Y:S01]  /*adf0*/  LOP3.LUT R2, R2, 0x1f, R77, 0xf8, !PT ;  /* 0x0000001f02027812 */ /* 0x001fe200078ef84d */
[C---:B------:R-:W-:Y:S01]  /*ae00*/  IMAD.SHL.U32 R70, R77.reuse, 0x10, RZ ;  /* 0x000000104d467824 */ /* 0x040fe200078e00ff */
[C---:B------:R-:W-:Y:S02]  /*ae10*/  LOP3.LUT R75, R77.reuse, 0x60, RZ, 0xc0, !PT ;  /* 0x000000604d4b7812 */ /* 0x040fe400078ec0ff */
[----:B------:R-:W-:Y:S01]  /*ae20*/  LOP3.LUT R126, R77, 0x3f, RZ, 0xc0, !PT ;  /* 0x0000003f4d7e7812 */ /* 0x000fe200078ec0ff */
[----:B------:R-:W-:Y:S01]  /*ae30*/  LDTM.16dp32bit_t0_t15.x64 R4, tmem[UR15] ;  /* 0x0000000f000479ee */ /* 0x000fe20008b00000 */
[----:B------:R-:W0:Y:S01]  /*ae40*/  LDTM.16dp32bit_t16_t31.x64 R4, tmem[UR15+0x40] ;  /* 0x0000400f000479ee */ /* 0x000e220008b20000 */
[----:B------:R-:W-:Y:S01]  /*ae50*/  IMAD.SHL.U32 R71, R2, 0x8, RZ ;  /* 0x0000000802477824 */ /* 0x000fe200078e00ff */
[----:B------:R-:W-:Y:S01]  /*ae60*/  LOP3.LUT R73, R70, 0x30, RZ, 0xc0, !PT ;  /* 0x0000003046497812 */ /* 0x000fe200078ec0ff */
[----:B------:R-:W-:Y:S01]  /*ae70*/  IMAD R68, R75, 0x8, R68 ;  /* 0x000000084b447824 */ /* 0x000fe200078e0244 */
[----:B------:R-:W-:Y:S01]  /*ae80*/  FSEL R70, RZ, -23, P3 ;  /* 0xc1b80000ff467808 */ /* 0x000fe20001800000 */
[----:B------:R-:W-:Y:S01]  /*ae90*/  IMAD.SHL.U32 R2, R2, 0x10, RZ ;  /* 0x0000001002027824 */ /* 0x000fe200078e00ff */
[----:B------:R-:W-:-:S02]  /*aea0*/  LOP3.LUT R74, R71, 0xc0, RZ, 0xc0, !PT ;  /* 0x000000c0474a7812 */ /* 0x000fc400078ec0ff */
[----:B------:R-:W-:Y:S01]  /*aeb0*/  I2FP.F32.S32 R71, R72 ;  /* 0x0000004800477245 */ /* 0x000fe20000201400 */
[----:B------:R-:W-:Y:S01]  /*aec0*/  IMAD.IADD R72, R69, 0x1, -R72 ;  /* 0x0000000145487824 */ /* 0x000fe200078e0a48 */
[----:B------:R-:W-:Y:S01]  /*aed0*/  IADD3 R3, PT, PT, R74, UR14, R73 ;  /* 0x0000000e4a037c10 */ /* 0x000fe2000fffe049 */
[----:B--2---:R-:W-:Y:S02]  /*aee0*/  IMAD R124, R124, 0x40, R126 ;  /* 0x000000407c7c7824 */ /* 0x004fe400078e027e */
[----:B------:R-:W-:Y:S01]  /*aef0*/  FFMA.FTZ R70, R71, 1.1920928955078125e-07, R70 ;  /* 0x3400000047467823 */ /* 0x000fe20000010046 */
[----:B------:R-:W-:Y:S01]  /*af00*/  FADD R72, R72, -1 ;  /* 0xbf80000048487421 */ /* 0x000fe20000000000 */
[----:B------:R-:W1:Y:S01]  /*af10*/  MUFU.RCP R71, R76 ;  /* 0x0000004c00477308 */ /* 0x000e620000001000 */
[----:B------:R-:W2:Y:S01]  /*af20*/  @!P1 SYNCS.CCTL.IV [UR14+0x9008] ;  /* 0x00900800ff0099b1 */ /* 0x000ea2000800000e */
[----:B------:R-:W-:Y:S01]  /*af30*/  NOP ;  /* 0x0000000000007918 */ /* 0x000fe20000000000 */
[----:B------:R-:W-:Y:S01]  /*af40*/  FSETP.NEU.AND P1, PT, R69, RZ, PT ;  /* 0x000000ff4500720b */ /* 0x000fe20003f2d000 */
[----:B0-----:R-:W-:Y:S01]  /*af50*/  @P2 FMUL R4, R4, 0.25 ;  /* 0x3e80000004042820 */ /* 0x001fe20000400000 */
[----:B------:R-:W-:Y:S01]  /*af60*/  @P2 FMUL R5, R5, 0.25 ;  /* 0x3e80000005052820 */ /* 0x000fe20000400000 */
        /* <DEDUP_REMOVED lines=18> */
[----:B------:R-:W-:Y:S01]  /*b090*/  @!P4 FMUL R4, R4, 16777216 ;  /* 0x4b8000000404c820 */ /* 0x000fe20000400000 */
[----:B------:R-:W-:Y:S01]  /*b0a0*/  @!P4 FMUL R5, R5, 16777216 ;  /* 0x4b8000000505c820 */ /* 0x000fe20000400000 */
[----:B------:R-:W-:Y:S01]  /*b0b0*/  @!P4 FMUL R6, R6, 16777216 ;  /* 0x4b8000000606c820 */ /* 0x000fe20000400000 */
[----:B------:R-:W-:Y:S01]  /*b0c0*/  @!P4 FMUL R7, R7, 16777216 ;  /* 0x4b8000000707c820 */ /* 0x000fe20000400000 */
[----:B------:R-:W-:Y:S01]  /*b0d0*/  @!P4 FMUL R8, R8, 16777216 ;  /* 0x4b8000000808c820 */ /* 0x000fe20000400000 */
[----:B------:R-:W-:Y:S01]  /*b0e0*/  @!P4 FMUL R9, R9, 16777216 ;  /* 0x4b8000000909c820 */ /* 0x000fe20000400000 */
        /* <DEDUP_REMOVED lines=30> */
[C---:B-1----:R-:W-:Y:S01]  /*b2d0*/  FMUL R4, R71.reuse, R4 ;  /* 0x0000000447047220 */ /* 0x042fe20000400000 */
[C---:B------:R-:W-:Y:S01]  /*b2e0*/  FMUL R5, R71.reuse, R5 ;  /* 0x0000000547057220 */ /* 0x040fe20000400000 */
[C---:B------:R-:W-:Y:S01]  /*b2f0*/  FMUL R6, R71.reuse, R6 ;  /* 0x0000000647067220 */ /* 0x040fe20000400000 */
[C---:B------:R-:W-:Y:S01]  /*b300*/  FMUL R7, R71.reuse, R7 ;  /* 0x0000000747077220 */ /* 0x040fe20000400000 */
[C---:B------:R-:W-:Y:S01]  /*b310*/  FMUL R8, R71.reuse, R8 ;  /* 0x0000000847087220 */ /* 0x040fe20000400000 */
[----:B------:R-:W-:Y:S01]  /*b320*/  FMUL R9, R71, R9 ;  /* 0x0000000947097220 */ /* 0x000fe20000400000 */
[----:B------:R-:W-:Y:S01]  /*b330*/  @!P4 FMUL R36, R36, 16777216 ;  /* 0x4b8000002424c820 */ /* 0x000fe20000400000 */
[----:B------:R-:W-:Y:S01]  /*b340*/  @!P4 FMUL R37, R37, 16777216 ;  /* 0x4b8000002525c820 */ /* 0x000fe20000400000 */
[----:B------:R-:W-:Y:S01]  /*b350*/  @!P4 FMUL R38, R38, 16777216 ;  /* 0x4b8000002626c820 */ /* 0x000fe20000400000 */
[----:B------:R-:W-:Y:S01]  /*b360*/  @!P4 FMUL R39, R39, 16777216 ;  /* 0x4b8000002727c820 */ /* 0x000fe20000400000 */
[----:B------:R-:W-:Y:S01]  /*b370*/  @!P4 FMUL R40, R40, 16777216 ;  /* 0x4b8000002828c820 */ /* 0x000fe20000400000 */
[----:B------:R-:W-:Y:S01]  /*b380*/  @!P4 FMUL R41, R41, 16777216 ;  /* 0x4b8000002929c820 */ /* 0x000fe20000400000 */
[C---:B------:R-:W-:Y:S01]  /*b390*/  FMUL R12, R71.reuse, R12 ;  /* 0x0000000c470c7220 */ /* 0x040fe20000400000 */
[C---:B------:R-:W-:Y:S01]  /*b3a0*/  FMUL R13, R71.reuse, R13 ;  /* 0x0000000d470d7220 */ /* 0x040fe20000400000 */
[C---:B------:R-:W-:Y:S01]  /*b3b0*/  FMUL R14, R71.reuse, R14 ;  /* 0x0000000e470e7220 */ /* 0x040fe20000400000 */
[C---:B------:R-:W-:Y:S01]  /*b3c0*/  FMUL R15, R71.reuse, R15 ;  /* 0x0000000f470f7220 */ /* 0x040fe20000400000 */
[C---:B------:R-:W-:Y:S01]  /*b3d0*/  FMUL R16, R71.reuse, R16 ;  /* 0x0000001047107220 */ /* 0x040fe20000400000 */
[----:B------:R-:W-:Y:S01]  /*b3e0*/  FMUL R17, R71, R17 ;  /* 0x0000001147117220 */ /* 0x000fe20000400000 */
        /* <DEDUP_REMOVED lines=22> */
[C---:B------:R-:W-:Y:S01]  /*b550*/  FMUL R22, R71.reuse, R22 ;  /* 0x0000001647167220 */ /* 0x040fe20000400000 */
[C---:B------:R-:W-:Y:S01]  /*b560*/  FMUL R23, R71.reuse, R23 ;  /* 0x0000001747177220 */ /* 0x040fe20000400000 */
[C---:B------:R-:W-:Y:S01]  /*b570*/  FMUL R24, R71.reuse, R24 ;  /* 0x0000001847187220 */ /* 0x040fe20000400000 */
[----:B------:R-:W-:Y:S01]  /*b580*/  FMUL R25, R71, R25 ;  /* 0x0000001947197220 */ /* 0x000fe20000400000 */
[----:B------:R-:W-:Y:S01]  /*b590*/  @P2 FMUL R50, R50, 0.25 ;  /* 0x3e80000032322820 */ /* 0x000fe20000400000 */
[----:B------:R-:W-:Y:S01]  /*b5a0*/  @P2 FMUL R51, R51, 0.25 ;  /* 0x3e80000033332820 */ /* 0x000fe20000400000 */
[C---:B------:R-:W-:Y:S01]  /*b5b0*/  FMUL R36, R71.reuse, R36 ;  /* 0x0000002447247220 */ /* 0x040fe20000400000 */
[C---:B------:R-:W-:Y:S01]  /*b5c0*/  FMUL R37, R71.reuse, R37 ;  /* 0x0000002547257220 */ /* 0x040fe20000400000 */
[C---:B------:R-:W-:Y:S01]  /*b5d0*/  FMUL R38, R71.reuse, R38 ;  /* 0x0000002647267220 */ /* 0x040fe20000400000 */
[C---:B------:R-:W-:Y:S01]  /*b5e0*/  FMUL R39, R71.reuse, R39 ;  /* 0x0000002747277220 */ /* 0x040fe20000400000 */
[C---:B------:R-:W-:Y:S01]  /*b5f0*/  FMUL R40, R71.reuse, R40 ;  /* 0x0000002847287220 */ /* 0x040fe20000400000 */
[----:B------:R-:W-:Y:S01]  /*b600*/  FMUL R41, R71, R41 ;  /* 0x0000002947297220 */ /* 0x000fe20000400000 */
[----:B------:R-:W-:Y:S01]  /*b610*/  F2FP.SATFINITE.E4M3.F32.PACK_AB_MERGE_C R4, R5, R4, RZ ;  /* 0x000000040504723e */ /* 0x000fe200048070ff */
[----:B------:R-:W-:Y:S01]  /*b620*/  @P2 FMUL R28, R28, 0.25 ;  /* 0x3e8000001c1c2820 */ /* 0x000fe20000400000 */
[----:B------:R-:W-:Y:S01]  /*b630*/  F2FP.SATFINITE.E4M3.F32.PACK_AB_MERGE_C R6, R7, R6, RZ ;  /* 0x000000060706723e */ /* 0x000fe200048070ff */
[----:B------:R-:W-:Y:S01]  /*b640*/  @P2 FMUL R29, R29, 0.25 ;  /* 0x3e8000001d1d2820 */ /* 0x000fe20000400000 */
[----:B------:R-:W-:Y:S01]  /*b650*/  F2FP.SATFINITE.E4M3.F32.PACK_AB_MERGE_C R8, R9, R8, RZ ;  /* 0x000000080908723e */ /* 0x000fe200048070ff */
        /* <DEDUP_REMOVED lines=27> */
[C---:B------:R-:W-:Y:S01]  /*b810*/  FMUL R26, R71.reuse, R26 ;  /* 0x0000001a471a7220 */ /* 0x040fe20000400000 */
[C---:B------:R-:W-:Y:S01]  /*b820*/  FMUL R27, R71.reuse, R27 ;  /* 0x0000001b471b7220 */ /* 0x040fe20000400000 */
[C---:B------:R-:W-:Y:S01]  /*b830*/  FMUL R42, R71.reuse, R42 ;  /* 0x0000002a472a7220 */ /* 0x040fe20000400000 */
[----:B------:R-:W-:Y:S01]  /*b840*/  FMUL R43, R71, R43 ;  /* 0x0000002b472b7220 */ /* 0x000fe20000400000 */
[----:B------:R-:W-:Y:S01]  /*b850*/  F2FP.SATFINITE.E4M3.F32.PACK_AB_MERGE_C R18, R19, R18, RZ ;  /* 0x000000121312723e */ /* 0x000fe200048070ff */
[----:B------:R-:W-:Y:S01]  /*b860*/  @!P4 FMUL R50, R50, 16777216 ;  /* 0x4b8000003232c820 */ /* 0x000fe20000400000 */
[----:B------:R-:W-:Y:S01]  /*b870*/  F2FP.SATFINITE.E4M3.F32.PACK_AB_MERGE_C R20, R21, R20, RZ ;  /* 0x000000141514723e */ /* 0x000fe200048070ff */
[----:B------:R-:W-:Y:S01]  /*b880*/  @!P4 FMUL R51, R51, 16777216 ;  /* 0x4b8000003333c820 */ /* 0x000fe20000400000 */
[----:B------:R-:W-:Y:S01]  /*b890*/  F2FP.SATFINITE.E4M3.F32.PACK_AB_MERGE_C R22, R23, R22, RZ ;  /* 0x000000161716723e */ /* 0x000fe200048070ff */
[----:B------:R-:W-:Y:S01]  /*b8a0*/  @!P4 FMUL R28, R28, 16777216 ;  /* 0x4b8000001c1cc820 */ /* 0x000fe20000400000 */
[----:B------:R-:W-:Y:S01]  /*b8b0*/  F2FP.SATFINITE.E4M3.F32.PACK_AB_MERGE_C R24, R25, R24, RZ ;  /* 0x000000181918723e */ /* 0x000fe200048070ff */
[----:B------:R-:W-:Y:S01]  /*b8c0*/  @!P4 FMUL R29, R29, 16777216 ;  /* 0x4b8000001d1dc820 */ /* 0x000fe20000400000 */
[----:B------:R-:W-:Y:S01]  /*b8d0*/  LOP3.LUT R19, R4, 0xffff, RZ, 0xc0, !PT ;  /* 0x0000ffff04137812 */ /* 0x000fe200078ec0ff */
[----:B------:R-:W-:Y:S01]  /*b8e0*/  @!P4 FMUL R30, R30, 16777216 ;  /* 0x4b8000001e1ec820 */ /* 0x000fe20000400000 */
[----:B------:R-:W-:Y:S01]  /*b8f0*/  LOP3.LUT R74, R6, 0xffff, RZ, 0xc0, !PT ;  /* 0x0000ffff064a7812 */ /* 0x000fe200078ec0ff */
[----:B------:R-:W-:Y:S01]  /*b900*/  @!P4 FMUL R31, R31, 16777216 ;  /* 0x4b8000001f1fc820 */ /* 0x000fe20000400000 */
[----:B------:R-:W-:Y:S01]  /*b910*/  LOP3.LUT R21, R8, 0xffff, RZ, 0xc0, !PT ;  /* 0x0000ffff08157812 */ /* 0x000fe200078ec0ff */
        /* <DEDUP_REMOVED lines=20> */
[C---:B------:R-:W-:Y:S01]  /*ba60*/  FMUL R10, R71.reuse, R10 ;  /* 0x0000000a470a7220 */ /* 0x040fe20000400000 */
[----:B------:R-:W-:Y:S01]  /*ba70*/  FMUL R11, R71, R11 ;  /* 0x0000000b470b7220 */ /* 0x000fe20000400000 */
[----:B------:R-:W-:Y:S01]  /*ba80*/  F2FP.SATFINITE.E4M3.F32.PACK_AB_MERGE_C R44, R45, R44, RZ ;  /* 0x0000002c2d2c723e */ /* 0x000fe200048070ff */
[----:B------:R-:W-:Y:S01]  /*ba90*/  @P2 FMUL R34, R34, 0.25 ;  /* 0x3e80000022222820 */ /* 0x000fe20000400000 */
[----:B------:R-:W-:Y:S01]  /*baa0*/  F2FP.SATFINITE.E4M3.F32.PACK_AB_MERGE_C R46, R47, R46, RZ ;  /* 0x0000002e2f2e723e */ /* 0x000fe200048070ff */
[----:B------:R-:W-:Y:S01]  /*bab0*/  @P2 FMUL R35, R35, 0.25 ;  /* 0x3e80000023232820 */ /* 0x000fe20000400000 */
[----:B------:R-:W-:Y:S01]  /*bac0*/  F2FP.SATFINITE.E4M3.F32.PACK_AB_MERGE_C R48, R49, R48, RZ ;  /* 0x000000303130723e */ /* 0x000fe200048070ff */
[C---:B------:R-:W-:Y:S01]  /*bad0*/  FMUL R50, R71.reuse, R50 ;  /* 0x0000003247327220 */ /* 0x040fe20000400000 */
[----:B------:R-:W-:Y:S01]  /*bae0*/  FMUL R51, R71, R51 ;  /* 0x0000003347337220 */ /* 0x000fe20000400000 */
[----:B------:R-:W-:Y:S01]  /*baf0*/  F2FP.SATFINITE.E4M3.F32.PACK_AB_MERGE_C R26, R27, R26, RZ ;  /* 0x0000001a1b1a723e */ /* 0x000fe200048070ff */
[----:B------:R-:W-:Y:S01]  /*bb00*/  FMUL R28, R71, R28 ;  /* 0x0000001c471c7220 */ /* 0x000fe20000400000 */
[----:B------:R-:W-:Y:S01]  /*bb10*/  F2FP.SATFINITE.E4M3.F32.PACK_AB_MERGE_C R42, R43, R42, RZ ;  /* 0x0000002a2b2a723e */ /* 0x000fe200048070ff */
[----:B------:R-:W-:Y:S01]  /*bb20*/  FMUL R29, R71, R29 ;  /* 0x0000001d471d7220 */ /* 0x000fe20000400000 */
[----:B------:R-:W-:Y:S01]  /*bb30*/  PRMT R5, R21, 0x3340, R0 ;  /* 0x0000334015057816 */ /* 0x000fe20000000000 */
[----:B------:R-:W-:Y:S01]  /*bb40*/  FMUL R30, R71, R30 ;  /* 0x0000001e471e7220 */ /* 0x000fe20000400000 */
[----:B------:R-:W-:Y:S01]  /*bb50*/  PRMT R4, R19, 0x3340, R74 ;  /* 0x0000334013047816 */ /* 0x000fe2000000004a */
[C---:B------:R-:W-:Y:S01]  /*bb60*/  FMUL R31, R71.reuse, R31 ;  /* 0x0000001f471f7220 */ /* 0x040fe20000400000 */
[C---:B------:R-:W-:Y:S01]  /*bb70*/  FMUL R32, R71.reuse, R32 ;  /* 0x0000002047207220 */ /* 0x040fe20000400000 */
[C---:B------:R-:W-:Y:S01]  /*bb80*/  FMUL R33, R71.reuse, R33 ;  /* 0x0000002147217220 */ /* 0x040fe20000400000 */
[----:B------:R-:W-:Y:S01]  /*bb90*/  LOP3.LUT R20, R20, 0xffff, RZ, 0xc0, !PT ;  /* 0x0000ffff14147812 */ /* 0x000fe200078ec0ff */
[C---:B------:R-:W-:Y:S01]  /*bba0*/  FMUL R60, R71.reuse, R60 ;  /* 0x0000003c473c7220 */ /* 0x040fe20000400000 */
[----:B------:R-:W-:Y:S01]  /*bbb0*/  LOP3.LUT R27, R22, 0xffff, RZ, 0xc0, !PT ;  /* 0x0000ffff161b7812 */ /* 0x000fe200078ec0ff */
[C---:B------:R-:W-:Y:S01]  /*bbc0*/  FMUL R61, R71.reuse, R61 ;  /* 0x0000003d473d7220 */ /* 0x040fe20000400000 */
[----:B------:R-:W-:Y:S01]  /*bbd0*/  LOP3.LUT R37, R24, 0xffff, RZ, 0xc0, !PT ;  /* 0x0000ffff18257812 */ /* 0x000fe200078ec0ff */
[----:B------:R-:W-:Y:S01]  /*bbe0*/  FMUL R62, R71, R62 ;  /* 0x0000003e473e7220 */ /* 0x000fe20000400000 */
[----:B------:R-:W-:Y:S01]  /*bbf0*/  PRMT R7, R25, 0x3340, R0 ;  /* 0x0000334019077816 */ /* 0x000fe20000000000 */
[----:B------:R-:W-:Y:S01]  /*bc00*/  FMUL R63, R71, R63 ;  /* 0x0000003f473f7220 */ /* 0x000fe20000400000 */
[----:B------:R-:W-:Y:S01]  /*bc10*/  PRMT R6, R23, 0x3340, R14 ;  /* 0x0000334017067816 */ /* 0x000fe2000000000e */
[C---:B------:R-:W-:Y:S01]  /*bc20*/  FMUL R64, R71.reuse, R64 ;  /* 0x0000004047407220 */ /* 0x040fe20000400000 */
[----:B------:R-:W-:Y:S01]  /*bc30*/  LOP3.LUT R36, R36, 0xffff, RZ, 0xc0, !PT ;  /* 0x0000ffff24247812 */ /* 0x000fe200078ec0ff */
[----:B------:R-:W-:Y:S01]  /*bc40*/  FMUL R65, R71, R65 ;  /* 0x0000004147417220 */ /* 0x000fe20000400000 */
[----:B------:R-:W-:Y:S01]  /*bc50*/  LOP3.LUT R43, R38, 0xffff, RZ, 0xc0, !PT ;  /* 0x0000ffff262b7812 */ /* 0x000fe200078ec0ff */
[----:B------:R-:W-:Y:S01]  /*bc60*/  @!P4 FMUL R34, R34, 16777216 ;  /* 0x4b8000002222c820 */ /* 0x000fe20000400000 */
[----:B------:R-:W-:Y:S01]  /*bc70*/  LOP3.LUT R45, R40, 0xffff, RZ, 0xc0, !PT ;  /* 0x0000ffff282d7812 */ /* 0x000fe200078ec0ff */
[----:B------:R-:W-:Y:S01]  /*bc80*/  @!P4 FMUL R35, R35, 16777216 ;  /* 0x4b8000002323c820 */ /* 0x000fe20000400000 */
[----:B------:R-:W-:Y:S01]  /*bc90*/  F2FP.SATFINITE.E4M3.F32.PACK_AB_MERGE_C R52, R53, R52, RZ ;  /* 0x000000343534723e */ /* 0x000fe200048070ff */
[----:B------:R-:W-:Y:S01]  /*bca0*/  FMUL R34, R71, R34 ;  /* 0x0000002247227220 */ /* 0x000fe20000400000 */
[----:B------:R-:W-:Y:S01]  /*bcb0*/  F2FP.SATFINITE.E4M3.F32.PACK_AB_MERGE_C R54, R55, R54, RZ ;  /* 0x000000363736723e */ /* 0x000fe200048070ff */
[----:B------:R-:W-:Y:S01]  /*bcc0*/  FMUL R35, R71, R35 ;  /* 0x0000002347237220 */ /* 0x000fe20000400000 */
[----:B------:R-:W-:Y:S01]  /*bcd0*/  F2FP.SATFINITE.E4M3.F32.PACK_AB_MERGE_C R56, R57, R56, RZ ;  /* 0x000000383938723e */ /* 0x000fe200048070ff */
[----:B------:R-:W-:Y:S01]  /*bce0*/  @P2 FMUL R58, R58, 0.25 ;  /* 0x3e8000003a3a2820 */ /* 0x000fe20000400000 */
[----:B------:R-:W-:Y:S01]  /*bcf0*/  LOP3.LUT R44, R44, 0xffff, RZ, 0xc0, !PT ;  /* 0x0000ffff2c2c7812 */ /* 0x000fe200078ec0ff */
[----:B------:R-:W-:Y:S01]  /*bd00*/  @P2 FMUL R59, R59, 0.25 ;  /* 0x3e8000003b3b2820 */ /* 0x000fe20000400000 */
[----:B------:R-:W-:Y:S01]  /*bd10*/  LOP3.LUT R47, R46, 0xffff, RZ, 0xc0, !PT ;  /* 0x0000ffff2e2f7812 */ /* 0x000fe200078ec0ff */
[----:B------:R-:W-:Y:S01]  /*bd20*/  @P2 FMUL R66, R66, 0.25 ;  /* 0x3e80000042422820 */ /* 0x000fe20000400000 */
[----:B------:R-:W-:Y:S01]  /*bd30*/  LOP3.LUT R49, R48, 0xffff, RZ, 0xc0, !PT ;  /* 0x0000ffff30317812 */ /* 0x000fe200078ec0ff */
[----:B------:R-:W-:Y:S01]  /*bd40*/  @P2 FMUL R67, R67, 0.25 ;  /* 0x3e80000043432820 */ /* 0x000fe20000400000 */
[----:B------:R-:W-:Y:S01]  /*bd50*/  F2FP.SATFINITE.E4M3.F32.PACK_AB_MERGE_C R10, R11, R10, RZ ;  /* 0x0000000a0b0a723e */ /* 0x000fe200048070ff */
[----:B------:R-:W-:Y:S01]  /*bd60*/  @!P4 FMUL R58, R58, 16777216 ;  /* 0x4b8000003a3ac820 */ /* 0x000fe20000400000 */
[----:B------:R-:W-:Y:S01]  /*bd70*/  PRMT R11, R4, 0x5410, R5 ;  /* 0x00005410040b7816 */ /* 0x000fe20000000005 */
[----:B------:R-:W-:Y:S01]  /*bd80*/  @!P4 FMUL R59, R59, 16777216 ;  /* 0x4b8000003b3bc820 */ /* 0x000fe20000400000 */
[----:B------:R-:W-:Y:S01]  /*bd90*/  F2FP.SATFINITE.E4M3.F32.PACK_AB_MERGE_C R50, R51, R50, RZ ;  /* 0x000000323332723e */ /* 0x000fe200048070ff */
[----:B------:R-:W-:Y:S01]  /*bda0*/  @!P4 FMUL R66, R66, 16777216 ;  /* 0x4b8000004242c820 */ /* 0x000fe20000400000 */
[--C-:B------:R-:W-:Y:S01]  /*bdb0*/  PRMT R9, R37, 0x3340, R0.reuse ;  /* 0x0000334025097816 */ /* 0x100fe20000000000 */
[----:B------:R-:W-:Y:S01]  /*bdc0*/  @!P4 FMUL R67, R67, 16777216 ;  /* 0x4b8000004343c820 */ /* 0x000fe20000400000 */
[----:B------:R-:W-:Y:S01]  /*bdd0*/  PRMT R8, R20, 0x3340, R27 ;  /* 0x0000334014087816 */ /* 0x000fe2000000001b */
[C---:B------:R-:W-:Y:S01]  /*bde0*/  FMUL R58, R71.reuse, R58 ;  /* 0x0000003a473a7220 */ /* 0x040fe20000400000 */
[----:B------:R-:W-:Y:S01]  /*bdf0*/  PRMT R13, R6, 0x5410, R7 ;  /* 0x00005410060d7816 */ /* 0x000fe20000000007 */
[----:B------:R-:W-:Y:S01]  /*be00*/  FMUL R59, R71, R59 ;  /* 0x0000003b473b7220 */ /* 0x000fe20000400000 */
[----:B------:R-:W-:Y:S01]  /*be10*/  PRMT R5, R45, 0x3340, R0 ;  /* 0x000033402d057816 */ /* 0x000fe20000000000 */
[C---:B------:R-:W-:Y:S01]  /*be20*/  FMUL R66, R71.reuse, R66 ;  /* 0x0000004247427220 */ /* 0x040fe20000400000 */
[----:B------:R-:W-:Y:S01]  /*be30*/  PRMT R4, R36, 0x3340, R43 ;  /* 0x0000334024047816 */ /* 0x000fe2000000002b */
[----:B------:R-:W-:Y:S01]  /*be40*/  FMUL R67, R71, R67 ;  /* 0x0000004347437220 */ /* 0x000fe20000400000 */
[----:B------:R-:W-:-:S02]  /*be50*/  F2FP.SATFINITE.E4M3.F32.PACK_AB_MERGE_C R28, R29, R28, RZ ;  /* 0x0000001c1d1c723e */ /* 0x000fc400048070ff */
[----:B------:R-:W-:Y:S02]  /*be60*/  F2FP.SATFINITE.E4M3.F32.PACK_AB_MERGE_C R30, R31, R30, RZ ;  /* 0x0000001e1f1e723e */ /* 0x000fe400048070ff */
[----:B------:R-:W-:Y:S02]  /*be70*/  F2FP.SATFINITE.E4M3.F32.PACK_AB_MERGE_C R32, R33, R32, RZ ;  /* 0x000000202120723e */ /* 0x000fe400048070ff */
[----:B------:R-:W-:Y:S02]  /*be80*/  LOP3.LUT R52, R52, 0xffff, RZ, 0xc0, !PT ;  /* 0x0000ffff34347812 */ /* 0x000fe400078ec0ff */
[----:B------:R-:W-:Y:S02]  /*be90*/  LOP3.LUT R53, R56, 0xffff, RZ, 0xc0, !PT ;  /* 0x0000ffff38357812 */ /* 0x000fe400078ec0ff */
[----:B------:R-:W-:Y:S02]  /*bea0*/  LOP3.LUT R51, R54, 0xffff, RZ, 0xc0, !PT ;  /* 0x0000ffff36337812 */ /* 0x000fe400078ec0ff */
[----:B------:R-:W-:-:S02]  /*beb0*/  PRMT R7, R49, 0x3340, R0 ;  /* 0x0000334031077816 */ /* 0x000fc40000000000 */
[----:B------:R-:W-:Y:S02]  /*bec0*/  PRMT R6, R44, 0x3340, R47 ;  /* 0x000033402c067816 */ /* 0x000fe4000000002f */
[----:B------:R-:W-:Y:S02]  /*bed0*/  F2FP.SATFINITE.E4M3.F32.PACK_AB_MERGE_C R60, R61, R60, RZ ;  /* 0x0000003c3d3c723e */ /* 0x000fe400048070ff */
[----:B------:R-:W-:Y:S02]  /*bee0*/  F2FP.SATFINITE.E4M3.F32.PACK_AB_MERGE_C R62, R63, R62, RZ ;  /* 0x0000003e3f3e723e */ /* 0x000fe400048070ff */
[----:B------:R-:W-:Y:S02]  /*bef0*/  F2FP.SATFINITE.E4M3.F32.PACK_AB_MERGE_C R64, R65, R64, RZ ;  /* 0x000000404140723e */ /* 0x000fe400048070ff */
[----:B------:R-:W-:Y:S02]  /*bf00*/  PRMT R15, R8, 0x5410, R9 ;  /* 0x00005410080f7816 */ /* 0x000fe40000000009 */
[----:B------:R-:W-:-:S02]  /*bf10*/  PRMT R29, R4, 0x5410, R5 ;  /* 0x00005410041d7816 */ /* 0x000fc40000000005 */
[----:B------:R-:W-:Y:S02]  /*bf20*/  LOP3.LUT R28, R28, 0xffff, RZ, 0xc0, !PT ;  /* 0x0000ffff1c1c7812 */ /* 0x000fe400078ec0ff */
[----:B------:R-:W-:Y:S02]  /*bf30*/  LOP3.LUT R39, R30, 0xffff, RZ, 0xc0, !PT ;  /* 0x0000ffff1e277812 */ /* 0x000fe400078ec0ff */
[----:B------:R-:W-:Y:S02]  /*bf40*/  LOP3.LUT R41, R32, 0xffff, RZ, 0xc0, !PT ;  /* 0x0000ffff20297812 */ /* 0x000fe400078ec0ff */
[----:B------:R-:W-:Y:S02]  /*bf50*/  PRMT R9, R53, 0x3340, R0 ;  /* 0x0000334035097816 */ /* 0x000fe40000000000 */
[----:B------:R-:W-:Y:S02]  /*bf60*/  PRMT R8, R52, 0x3340, R51 ;  /* 0x0000334034087816 */ /* 0x000fe40000000033 */
[----:B------:R-:W-:-:S02]  /*bf70*/  PRMT R31, R6, 0x5410, R7 ;  /* 0x00005410061f7816 */ /* 0x000fc40000000007 */
[----:B------:R-:W-:Y:S02]  /*bf80*/  SHF.R.U32.HI R4, RZ, 0x8, R19 ;  /* 0x00000008ff047819 */ /* 0x000fe40000011613 */
[----:B------:R-:W-:Y:S02]  /*bf90*/  LOP3.LUT R60, R60, 0xffff, RZ, 0xc0, !PT ;  /* 0x0000ffff3c3c7812 */ /* 0x000fe400078ec0ff */
[----:B------:R-:W-:Y:S02]  /*bfa0*/  LOP3.LUT R55, R62, 0xffff, RZ, 0xc0, !PT ;  /* 0x0000ffff3e377812 */ /* 0x000fe400078ec0ff */
[----:B------:R-:W-:Y:S02]  /*bfb0*/  LOP3.LUT R57, R64, 0xffff, RZ, 0xc0, !PT ;  /* 0x0000ffff40397812 */ /* 0x000fe400078ec0ff */
[----:B------:R-:W-:Y:S02]  /*bfc0*/  SHF.R.U32.HI R5, RZ, 0x8, R74 ;  /* 0x00000008ff057819 */ /* 0x000fe4000001164a */
[----:B------:R-:W-:-:S02]  /*bfd0*/  SHF.R.U32.HI R6, RZ, 0x8, R21 ;  /* 0x00000008ff067819 */ /* 0x000fc40000011615 */
[----:B------:R-:W-:Y:S01]  /*bfe0*/  F2FP.SATFINITE.E4M3.F32.PACK_AB_MERGE_C R34, R35, R34, RZ ;  /* 0x000000222322723e */ /* 0x000fe200048070ff */
[----:B------:R-:W-:Y:S01]  /*bff0*/  IMAD.MOV.U32 R35, RZ, RZ, 0x3dc6b27f ;  /* 0x3dc6b27fff237424 */ /* 0x000fe200078e00ff */
[--C-:B------:R-:W-:Y:S02]  /*c000*/  PRMT R17, R41, 0x3340, R0.reuse ;  /* 0x0000334029117816 */ /* 0x100fe40000000000 */
[----:B------:R-:W-:Y:S02]  /*c010*/  PRMT R12, R28, 0x3340, R39 ;  /* 0x000033401c0c7816 */ /* 0x000fe40000000027 */
[----:B------:R-:W-:Y:S02]  /*c020*/  PRMT R33, R8, 0x5410, R9 ;  /* 0x0000541008217816 */ /* 0x000fe40000000009 */
[----:B------:R-:W-:Y:S02]  /*c030*/  LOP3.LUT R7, R4, 0xffff, RZ, 0xc0, !PT ;  /* 0x0000ffff04077812 */ /* 0x000fe400078ec0ff */
[----:B------:R-:W-:-:S02]  /*c040*/  PRMT R9, R57, 0x3340, R0 ;  /* 0x0000334039097816 */ /* 0x000fc40000000000 */
[----:B------:R-:W-:Y:S02]  /*c050*/  PRMT R8, R60, 0x3340, R55 ;  /* 0x000033403c087816 */ /* 0x000fe40000000037 */
[----:B------:R-:W-:Y:S01]  /*c060*/  LOP3.LUT R4, R5, 0xffff, RZ, 0xc0, !PT ;  /* 0x0000ffff05047812 */ /* 0x000fe200078ec0ff */
[----:B------:R-:W-:Y:S01]  /*c070*/  FFMA.FTZ R5, R72, R35, -0.16845393180847167969 ;  /* 0xbe2c7f3048057423 */ /* 0x000fe20000010023 */
[----:B------:R-:W-:Y:S02]  /*c080*/  LOP3.LUT R6, R6, 0xffff, RZ, 0xc0, !PT ;  /* 0x0000ffff06067812 */ /* 0x000fe400078ec0ff */
[----:B------:R-:W-:Y:S01]  /*c090*/  PRMT R17, R12, 0x5410, R17 ;  /* 0x000054100c117816 */ /* 0x000fe20000000011 */
[----:B------:R-:W-:Y:S01]  /*c0a0*/  FFMA.FTZ R5, R72, R5, 0.1716887056827545166 ;  /* 0x3e2fcf2a48057423 */ /* 0x000fe20000010005 */
[----:B------:R-:W-:Y:S02]  /*c0b0*/  PRMT R35, R8, 0x5410, R9 ;  /* 0x0000541008237816 */ /* 0x000fe40000000009 */
[----:B------:R-:W-:Y:S01]  /*c0c0*/  PRMT R12, R7, 0x3340, R4 ;  /* 0x00003340070c7816 */ /* 0x000fe20000000004 */
[----:B------:R-:W-:Y:S01]  /*c0d0*/  FFMA.FTZ R5, R72, R5, -0.17900948226451873779 ;  /* 0xbe374e4348057423 */ /* 0x000fe20000010005 */
[----:B------:R-:W-:-:S02]  /*c0e0*/  PRMT R19, R6, 0x3340, R1 ;  /* 0x0000334006137816 */ /* 0x000fc40000000001 */
[----:B------:R-:W-:Y:S01]  /*c0f0*/  SHF.R.U32.HI R4, RZ, 0x8, R23 ;  /* 0x00000008ff047819 */ /* 0x000fe20000011617 */
[C---:B------:R-:W-:Y:S01]  /*c100*/  FFMA.FTZ R5, R72.reuse, R5, 0.20512372255325317383 ;  /* 0x3e520bf448057423 */ /* 0x040fe20000010005 */
[----:B------:R-:W-:Y:S02]  /*c110*/  SHF.R.U32.HI R6, RZ, 0x8, R14 ;  /* 0x00000008ff067819 */ /* 0x000fe4000001160e */
[----:B------:R-:W-:Y:S01]  /*c120*/  SHF.R.U32.HI R7, RZ, 0x8, R25 ;  /* 0x00000008ff077819 */ /* 0x000fe20000011619 */
[C---:B------:R-:W-:Y:S01]  /*c130*/  FFMA.FTZ R5, R72.reuse, R5, -0.24046532809734344482 ;  /* 0xbe763c8b48057423 */ /* 0x040fe20000010005 */
[----:B------:R-:W-:Y:S02]  /*c140*/  SHF.R.U32.HI R8, RZ, 0x8, R20 ;  /* 0x00000008ff087819 */ /* 0x000fe40000011614 */
[----:B------:R-:W-:Y:S01]  /*c150*/  SHF.R.U32.HI R9, RZ, 0x8, R27 ;  /* 0x00000008ff097819 */ /* 0x000fe2000001161b */
[----:B------:R-:W-:Y:S01]  /*c160*/  FFMA.FTZ R5, R72, R5, 0.28857114911079406738 ;  /* 0x3e93bf9948057423 */ /* 0x000fe20000010005 */
[----:B------:R-:W-:-:S02]  /*c170*/  LOP3.LUT R21, R4, 0xffff, RZ, 0xc0, !PT ;  /* 0x0000ffff04157812 */ /* 0x000fc400078ec0ff */
[----:B------:R-:W-:Y:S01]  /*c180*/  LOP3.LUT R6, R6, 0xffff, RZ, 0xc0, !PT ;  /* 0x0000ffff06067812 */ /* 0x000fe200078ec0ff */
[----:B------:R-:W-:Y:S01]  /*c190*/  FFMA.FTZ R5, R72, R5, -0.36067417263984680176 ;  /* 0xbeb8aa4948057423 */ /* 0x000fe20000010005 */
[----:B------:R-:W-:Y:S02]  /*c1a0*/  LOP3.LUT R7, R7, 0xffff, RZ, 0xc0, !PT ;  /* 0x0000ffff07077812 */ /* 0x000fe400078ec0ff */
[----:B------:R-:W-:Y:S01]  /*c1b0*/  LOP3.LUT R8, R8, 0xffff, RZ, 0xc0, !PT ;  /* 0x0000ffff08087812 */ /* 0x000fe200078ec0ff */
[C---:B------:R-:W-:Y:S01]  /*c1c0*/  FFMA.FTZ R5, R72.reuse, R5, 0.48089820146560668945 ;  /* 0x3ef6384a48057423 */ /* 0x040fe20000010005 */
[----:B------:R-:W-:Y:S02]  /*c1d0*/  LOP3.LUT R9, R9, 0xffff, RZ, 0xc0, !PT ;  /* 0x0000ffff09097812 */ /* 0x000fe400078ec0ff */
[----:B------:R-:W-:Y:S01]  /*c1e0*/  SHF.R.U32.HI R4, RZ, 0x8, R37 ;  /* 0x00000008ff047819 */ /* 0x000fe20000011625 */
[----:B------:R-:W-:Y:S01]  /*c1f0*/  FFMA.FTZ R5, R72, R5, -0.72134751081466674805 ;  /* 0xbf38aa3b48057423 */ /* 0x000fe20000010005 */
[----:B------:R-:W-:-:S02]  /*c200*/  PRMT R21, R21, 0x3340, R6 ;  /* 0x0000334015157816 */ /* 0x000fc40000000006 */
[----:B------:R-:W-:Y:S01]  /*c210*/  PRMT R14, R7, 0x3340, R0 ;  /* 0x00003340070e7816 */ /* 0x000fe20000000000 */
[----:B------:R-:W-:Y:S01]  /*c220*/  FMUL R5, R72, R5 ;  /* 0x0000000548057220 */ /* 0x000fe20000400000 */
[----:B------:R-:W-:Y:S02]  /*c230*/  PRMT R16, R8, 0x3340, R9 ;  /* 0x0000334008107816 */ /* 0x000fe40000000009 */
[----:B------:R-:W-:Y:S01]  /*c240*/  SHF.R.U32.HI R6, RZ, 0x8, R28 ;  /* 0x00000008ff067819 */ /* 0x000fe2000001161c */
[C---:B------:R-:W-:Y:S01]  /*c250*/  FMUL R5, R72.reuse, R5 ;  /* 0x0000000548057220 */ /* 0x040fe20000400000 */
[----:B------:R-:W-:Y:S02]  /*c260*/  SHF.R.U32.HI R7, RZ, 0x8, R39 ;  /* 0x00000008ff077819 */ /* 0x000fe40000011627 */
[----:B------:R-:W-:Y:S01]  /*c270*/  SHF.R.U32.HI R8, RZ, 0x8, R41 ;  /* 0x00000008ff087819 */ /* 0x000fe20000011629 */
[----:B------:R-:W-:Y:S01]  /*c280*/  FFMA.FTZ R5, R72, 1.4426950216293334961, R5 ;  /* 0x3fb8aa3b48057823 */ /* 0x000fe20000010005 */
[----:B------:R-:W-:-:S02]  /*c290*/  LOP3.LUT R9, R4, 0xffff, RZ, 0xc0, !PT ;  /* 0x0000ffff04097812 */ /* 0x000fc400078ec0ff */
[----:B------:R-:W-:Y:S01]  /*c2a0*/  LOP3.LUT R6, R6, 0xffff, RZ, 0xc0, !PT ;  /* 0x0000ffff06067812 */ /* 0x000fe200078ec0ff */
[----:B------:R-:W-:Y:S01]  /*c2b0*/  FADD R70, R70, R5 ;  /* 0x0000000546467221 */ /* 0x000fe20000000000 */
[----:B------:R-:W-:Y:S02]  /*c2c0*/  LOP3.LUT R7, R7, 0xffff, RZ, 0xc0, !PT ;  /* 0x0000ffff07077812 */ /* 0x000fe400078ec0ff */
[----:B------:R-:W-:Y:S02]  /*c2d0*/  LOP3.LUT R25, R8, 0xffff, RZ, 0xc0, !PT ;  /* 0x0000ffff08197812 */ /* 0x000fe400078ec0ff */
[----:B------:R-:W-:Y:S02]  /*c2e0*/  PRMT R23, R9, 0x3340, R0 ;  /* 0x0000334009177816 */ /* 0x000fe40000000000 */
[----:B------:R-:W-:Y:S02]  /*c2f0*/  SHF.R.U32.HI R8, RZ, 0x8, R44 ;  /* 0x00000008ff087819 */ /* 0x000fe4000001162c */
[----:B------:R-:W-:-:S02]  /*c300*/  SHF.R.U32.HI R9, RZ, 0x8, R47 ;  /* 0x00000008ff097819 */ /* 0x000fc4000001162f */
[----:B------:R-:W-:Y:S02]  /*c310*/  PRMT R20, R6, 0x3340, R7 ;  /* 0x0000334006147816 */ /* 0x000fe40000000007 */
[----:B------:R-:W-:Y:S02]  /*c320*/  SHF.R.U32.HI R4, RZ, 0x8, R36 ;  /* 0x00000008ff047819 */ /* 0x000fe40000011624 */
[----:B------:R-:W-:Y:S02]  /*c330*/  SHF.R.U32.HI R6, RZ, 0x8, R43 ;  /* 0x00000008ff067819 */ /* 0x000fe4000001162b */
[----:B------:R-:W-:Y:S02]  /*c340*/  LOP3.LUT R8, R8, 0xffff, RZ, 0xc0, !PT ;  /* 0x0000ffff08087812 */ /* 0x000fe400078ec0ff */
[----:B------:R-:W-:Y:S02]  /*c350*/  LOP3.LUT R9, R9, 0xffff, RZ, 0xc0, !PT ;  /* 0x0000ffff09097812 */ /* 0x000fe400078ec0ff */
[----:B------:R-:W-:-:S02]  /*c360*/  LOP3.LUT R27, R4, 0xffff, RZ, 0xc0, !PT ;  /* 0x0000ffff041b7812 */ /* 0x000fc400078ec0ff */
[----:B------:R-:W-:Y:S02]  /*c370*/  LOP3.LUT R6, R6, 0xffff, RZ, 0xc0, !PT ;  /* 0x0000ffff06067812 */ /* 0x000fe400078ec0ff */
[----:B------:R-:W-:Y:S02]  /*c380*/  PRMT R28, R8, 0x3340, R9 ;  /* 0x00003340081c7816 */ /* 0x000fe40000000009 */
[----:B------:R-:W-:Y:S02]  /*c390*/  SHF.R.U32.HI R8, RZ, 0x8, R53 ;  /* 0x00000008ff087819 */ /* 0x000fe40000011635 */
[----:B------:R-:W-:Y:S02]  /*c3a0*/  PRMT R22, R27, 0x3340, R6 ;  /* 0x000033401b167816 */ /* 0x000fe40000000006 */
[----:B------:R-:W-:Y:S02]  /*c3b0*/  LOP3.LUT R27, R8, 0xffff, RZ, 0xc0, !PT ;  /* 0x0000ffff081b7812 */ /* 0x000fe400078ec0ff */
[----:B------:R-:W-:-:S02]  /*c3c0*/  PRMT R25, R25, 0x3340, R0 ;  /* 0x0000334019197816 */ /* 0x000fc40000000000 */
[----:B------:R-:W-:Y:S02]  /*c3d0*/  PRMT R41, R27, 0x3340, R0 ;  /* 0x000033401b297816 */ /* 0x000fe40000000000 */
[----:B------:R-:W-:Y:S02]  /*c3e0*/  LOP3.LUT R26, R26, 0xffff, RZ, 0xc0, !PT ;  /* 0x0000ffff1a1a7812 */ /* 0x000fe400078ec0ff */
[----:B------:R-:W-:Y:S02]  /*c3f0*/  PRMT R19, R12, 0x5410, R19 ;  /* 0x000054100c137816 */ /* 0x000fe40000000013 */
[----:B------:R-:W-:Y:S02]  /*c400*/  PRMT R21, R21, 0x5410, R14 ;  /* 0x0000541015157816 */ /* 0x000fe4000000000e */
[----:B------:R-:W-:Y:S02]  /*c410*/  PRMT R23, R16, 0x5410, R23 ;  /* 0x0000541010177816 */ /* 0x000fe40000000017 */
[----:B------:R-:W-:-:S02]  /*c420*/  LOP3.LUT R10, R10, 0xffff, RZ, 0xc0, !PT ;  /* 0x0000ffff0a0a7812 */ /* 0x000fc400078ec0ff */
[----:B------:R-:W-:Y:S02]  /*c430*/  PRMT R27, R20, 0x5410, R25 ;  /* 0x00005410141b7816 */ /* 0x000fe40000000019 */
[----:B------:R-:W-:Y:S02]  /*c440*/  LOP3.LUT R18, R18, 0xffff, RZ, 0xc0, !PT ;  /* 0x0000ffff12127812 */ /* 0x000fe400078ec0ff */
[----:B------:R-:W-:Y:S02]  /*c450*/  LOP3.LUT R34, R34, 0xffff, RZ, 0xc0, !PT ;  /* 0x0000ffff22227812 */ /* 0x000fe400078ec0ff */
[----:B------:R-:W-:Y:S02]  /*c460*/  PRMT R14, R15, 0x4210, R26 ;  /* 0x000042100f0e7816 */ /* 0x000fe4000000001a */
[--C-:B------:R-:W-:Y:S02]  /*c470*/  PRMT R12, R11, 0x4210, R10.reuse ;  /* 0x000042100b0c7816 */ /* 0x100fe4000000000a */
[----:B------:R-:W-:-:S02]  /*c480*/  PRMT R24, R19, 0x5210, R10 ;  /* 0x0000521013187816 */ /* 0x000fc4000000000a */
[--C-:B------:R-:W-:Y:S02]  /*c490*/  PRMT R13, R13, 0x4210, R18.reuse ;  /* 0x000042100d0d7816 */ /* 0x100fe40000000012 */
[----:B------:R-:W-:Y:S02]  /*c4a0*/  PRMT R25, R21, 0x5210, R18 ;  /* 0x0000521015197816 */ /* 0x000fe40000000012 */
[----:B------:R-:W-:Y:S01]  /*c4b0*/  PRMT R26, R23, 0x5210, R26 ;  /* 0x00005210171a7816 */ /* 0x000fe2000000001a */
[----:B------:R-:W0:Y:S01]  /*c4c0*/  LDC.64 R20, c[0x0][0x398] ;  /* 0x0000e600ff147b82 */ /* 0x000e220000000a00 */
[--C-:B------:R-:W-:Y:S01]  /*c4d0*/  PRMT R15, R17, 0x4210, R34.reuse ;  /* 0x00004210110f7816 */ /* 0x100fe20000000022 */
[----:B------:R-:W-:Y:S01]  /*c4e0*/  IMAD R17, R124, UR5, RZ ;  /* 0x000000057c117c24 */ /* 0x000fe2000f8e02ff */
[----:B------:R-:W-:Y:S01]  /*c4f0*/  PRMT R27, R27, 0x5210, R34 ;  /* 0x000052101b1b7816 */ /* 0x000fe20000000022 */
[----:B------:R-:W-:Y:S01]  /*c500*/  USHF.R.S32.HI UR5, URZ, 0x1f, UR4 ;  /* 0x0000001fff057899 */ /* 0x000fe20008011404 */
[----:B------:R-:W-:Y:S01]  /*c510*/  SHF.R.U32.HI R7, RZ, 0x8, R45 ;  /* 0x00000008ff077819 */ /* 0x000fe2000001162d */
[----:B--2---:R1:W-:Y:S01]  /*c520*/  STS.128 [R68], R12 ;  /* 0x0000000c44007388 */ /* 0x0043e20000000c00 */
[----:B------:R-:W-:-:S02]  /*c530*/  SHF.R.U32.HI R6, RZ, 0x8, R52 ;  /* 0x00000008ff067819 */ /* 0x000fc40000011634 */
[----:B------:R-:W-:Y:S01]  /*c540*/  LOP3.LUT R7, R7, 0xffff, RZ, 0xc0, !PT ;  /* 0x0000ffff07077812 */ /* 0x000fe200078ec0ff */
[----:B------:R2:W-:Y:S01]  /*c550*/  STS.128 [R68+0x400], R24 ;  /* 0x0004001844007388 */ /* 0x0005e20000000c00 */
[----:B------:R-:W-:Y:S02]  /*c560*/  SHF.R.U32.HI R4, RZ, 0x8, R49 ;  /* 0x00000008ff047819 */ /* 0x000fe40000011631 */
[----:B------:R-:W-:Y:S02]  /*c570*/  PRMT R37, R7, 0x3340, R0 ;  /* 0x0000334007257816 */ /* 0x000fe40000000000 */
[----:B------:R-:W-:Y:S02]  /*c580*/  SHF.R.U32.HI R7, RZ, 0x8, R51 ;  /* 0x00000008ff077819 */ /* 0x000fe40000011633 */
[----:B------:R-:W-:Y:S02]  /*c590*/  LOP3.LUT R6, R6, 0xffff, RZ, 0xc0, !PT ;  /* 0x0000ffff06067812 */ /* 0x000fe400078ec0ff */
[----:B------:R-:W-:-:S02]  /*c5a0*/  LOP3.LUT R7, R7, 0xffff, RZ, 0xc0, !PT ;  /* 0x0000ffff07077812 */ /* 0x000fc400078ec0ff */
[----:B------:R-:W-:Y:S02]  /*c5b0*/  LOP3.LUT R9, R4, 0xffff, RZ, 0xc0, !PT ;  /* 0x0000ffff04097812 */ /* 0x000fe400078ec0ff */
[----:B------:R-:W-:Y:S02]  /*c5c0*/  PRMT R30, R6, 0x3340, R7 ;  /* 0x00003340061e7816 */ /* 0x000fe40000000007 */
[----:B------:R-:W-:Y:S02]  /*c5d0*/  LOP3.LUT R8, R77, 0x7f, RZ, 0xc0, !PT ;  /* 0x0000007f4d087812 */ /* 0x000fe400078ec0ff */
[----:B------:R-:W-:Y:S02]  /*c5e0*/  SHF.R.U32.HI R5, RZ, 0x8, R55 ;  /* 0x00000008ff057819 */ /* 0x000fe40000011637 */
[----:B------:R-:W-:Y:S02]  /*c5f0*/  SHF.R.U32.HI R4, RZ, 0x8, R60 ;  /* 0x00000008ff047819 */ /* 0x000fe4000001163c */
[----:B------:R-:W-:-:S02]  /*c600*/  SHF.R.U32.HI R6, RZ, 0x8, R57 ;  /* 0x00000008ff067819 */ /* 0x000fc40000011639 */
[----:B------:R-:W-:Y:S02]  /*c610*/  PRMT R39, R9, 0x3340, R0 ;  /* 0x0000334009277816 */ /* 0x000fe40000000000 */
[----:B------:R-:W-:Y:S02]  /*c620*/  LEA R9, R8, UR14, 0x4 ;  /* 0x0000000e08097c11 */ /* 0x000fe4000f8e20ff */
[----:B------:R-:W-:Y:S02]  /*c630*/  LOP3.LUT R10, R5, 0xffff, RZ, 0xc0, !PT ;  /* 0x0000ffff050a7812 */ /* 0x000fe400078ec0ff */
[----:B------:R-:W-:Y:S02]  /*c640*/  LOP3.LUT R11, R4, 0xffff, RZ, 0xc0, !PT ;  /* 0x0000ffff040b7812 */ /* 0x000fe400078ec0ff */
[----:B-1----:R-:W-:Y:S01]  /*c650*/  LOP3.LUT R13, R6, 0xffff, RZ, 0xc0, !PT ;  /* 0x0000ffff060d7812 */ /* 0x002fe200078ec0ff */
[----:B------:R-:W-:Y:S01]  /*c660*/  BAR.SYNC.DEFER_BLOCKING 0x0 ;  /* 0x0000000000007b1d */ /* 0x000fe20000010000 */
[----:B------:R-:W-:-:S02]  /*c670*/  PRMT R12, R11, 0x3340, R10 ;  /* 0x000033400b0c7816 */ /* 0x000fc4000000000a */
[----:B------:R-:W-:Y:S02]  /*c680*/  PRMT R13, R13, 0x3340, R0 ;  /* 0x000033400d0d7816 */ /* 0x000fe40000000000 */
[----:B------:R-:W-:-:S03]  /*c690*/  ISETP.GE.U32.AND P2, PT, R69, 0x7f800000, PT ;  /* 0x7f8000004500780c */ /* 0x000fc60003f46070 */
[----:B------:R-:W1:Y:S01]  /*c6a0*/  LDC R10, c[0x0][0x3e8] ;  /* 0x0000fa00ff0a7b82 */ /* 0x000e620000000800 */
[----:B------:R-:W-:Y:S02]  /*c6b0*/  PRMT R19, R12, 0x5410, R13 ;  /* 0x000054100c137816 */ /* 0x000fe4000000000d */
[----:B------:R-:W-:Y:S02]  /*c6c0*/  F2FP.SATFINITE.E4M3.F32.PACK_AB_MERGE_C R58, R59, R58, RZ ;  /* 0x0000003a3b3a723e */ /* 0x000fe400048070ff */
[----:B------:R-:W-:Y:S02]  /*c6d0*/  F2FP.SATFINITE.E4M3.F32.PACK_AB_MERGE_C R66, R67, R66, RZ ;  /* 0x000000424342723e */ /* 0x000fe400048070ff */
[----:B------:R-:W-:Y:S02]  /*c6e0*/  SHF.R.U32.HI R23, RZ, 0x6, R77 ;  /* 0x00000006ff177819 */ /* 0x000fe4000001164d */
[----:B------:R-:W-:Y:S02]  /*c6f0*/  PRMT R37, R22, 0x5410, R37 ;  /* 0x0000541016257816 */ /* 0x000fe40000000025 */
[----:B------:R-:W-:Y:S01]  /*c700*/  LOP3.LUT R42, R42, 0xffff, RZ, 0xc0, !PT ;  /* 0x0000ffff2a2a7812 */ /* 0x000fe200078ec0ff */
[----:B------:R-:W-:Y:S01]  /*c710*/  @P2 IMAD.MOV.U32 R16, RZ, RZ, 0x7f800000 ;  /* 0x7f800000ff102424 */ /* 0x000fe200078e00ff */
[----:B------:R-:W-:-:S02]  /*c720*/  PRMT R39, R28, 0x5410, R39 ;  /* 0x000054101c277816 */ /* 0x000fc40000000027 */
[----:B------:R-:W-:Y:S01]  /*c730*/  LOP3.LUT R50, R50, 0xffff, RZ, 0xc0, !PT ;  /* 0x0000ffff32327812 */ /* 0x000fe200078ec0ff */
[----:B------:R-:W-:Y:S01]  /*c740*/  @P2 FFMA.FTZ R70, R69, R16, +INF ;  /* 0x7f80000045462423 */ /* 0x000fe20000010010 */
[----:B------:R-:W-:Y:S01]  /*c750*/  PRMT R41, R30, 0x5410, R41 ;  /* 0x000054101e297816 */ /* 0x000fe20000000029 */
[----:B------:R-:W3:Y:S01]  /*c760*/  LDS.128 R4, [R9] ;  /* 0x0000000009047984 */ /* 0x000ee20000000c00 */
[----:B------:R-:W-:Y:S02]  /*c770*/  LOP3.LUT R58, R58, 0xffff, RZ, 0xc0, !PT ;  /* 0x0000ffff3a3a7812 */ /* 0x000fe400078ec0ff */
[----:B------:R-:W-:Y:S01]  /*c780*/  FSEL R11, R70, -INF , P1 ;  /* 0xff800000460b7808 */ /* 0x000fe20000800000 */
[----:B------:R-:W4:Y:S01]  /*c790*/  LDS.128 R12, [R9+0x800] ;  /* 0x00080000090c7984 */ /* 0x000f220000000c00 */
[----:B------:R-:W-:Y:S02]  /*c7a0*/  LOP3.LUT R66, R66, 0xffff, RZ, 0xc0, !PT ;  /* 0x0000ffff42427812 */ /* 0x000fe400078ec0ff */
[----:B------:R-:W-:Y:S01]  /*c7b0*/  SGXT.U32 R23, R23, 0x1 ;  /* 0x000000011717781a */ /* 0x000fe20000000000 */
[----:B------:R-:W-:Y:S01]  /*c7c0*/  FFMA R0, R11, 0.69314718246459960938, R0 ;  /* 0x3f3172180b007823 */ /* 0x000fe20000000000 */
[----:B------:R-:W-:Y:S01]  /*c7d0*/  BAR.SYNC.DEFER_BLOCKING 0x0 ;  /* 0x0000000000007b1d */ /* 0x000fe20000010000 */
[----:B------:R-:W-:-:S02]  /*c7e0*/  PRMT R36, R37, 0x5210, R42 ;  /* 0x0000521025247816 */ /* 0x000fc4000000002a */
[----:B------:R-:W-:Y:S02]  /*c7f0*/  PRMT R37, R39, 0x5210, R50 ;  /* 0x0000521027257816 */ /* 0x000fe40000000032 */
[----:B--2---:R-:W-:Y:S02]  /*c800*/  PRMT R24, R29, 0x4210, R42 ;  /* 0x000042101d187816 */ /* 0x004fe4000000002a */
[----:B------:R-:W-:Y:S02]  /*c810*/  PRMT R25, R31, 0x4210, R50 ;  /* 0x000042101f197816 */ /* 0x000fe40000000032 */
[--C-:B------:R-:W-:Y:S02]  /*c820*/  PRMT R26, R33, 0x4210, R58.reuse ;  /* 0x00004210211a7816 */ /* 0x100fe4000000003a */
[----:B------:R-:W-:Y:S02]  /*c830*/  PRMT R38, R41, 0x5210, R58 ;  /* 0x0000521029267816 */ /* 0x000fe4000000003a */
[----:B------:R-:W-:-:S02]  /*c840*/  PRMT R27, R35, 0x4210, R66 ;  /* 0x00004210231b7816 */ /* 0x000fc40000000042 */
[----:B------:R-:W-:Y:S02]  /*c850*/  PRMT R39, R19, 0x5210, R66 ;  /* 0x0000521013277816 */ /* 0x000fe40000000042 */
[----:B0-----:R-:W-:Y:S01]  /*c860*/  IADD3 R11, P1, P2, R17, UR4, R20 ;  /* 0x00000004110b7c10 */ /* 0x001fe2000fa3e014 */
[----:B------:R-:W0:Y:S01]  /*c870*/  LDCU UR4, c[0x0][0x3ec] ;  /* 0x00007d80ff0477ac */ /* 0x000e220008000800 */
[----:B------:R-:W-:Y:S01]  /*c880*/  SHF.R.S32.HI R56, RZ, 0x1f, R17 ;  /* 0x0000001fff387819 */ /* 0x000fe20000011411 */
[-C--:B-1----:R-:W-:Y:S01]  /*c890*/  IMAD R17, R23, R10.reuse, RZ ;  /* 0x0000000a17117224 */ /* 0x082fe200078e02ff */
[----:B------:R-:W-:Y:S02]  /*c8a0*/  LEA.HI R69, R77, 0xe, RZ, 0x1a ;  /* 0x0000000e4d457811 */ /* 0x000fe400078fd0ff */
[----:B------:R-:W-:Y:S01]  /*c8b0*/  IADD3.X R56, PT, PT, R56, UR5, R21, P1, P2 ;  /* 0x0000000538387c10 */ /* 0x000fe20008fe4415 */
[----:B------:R1:W-:Y:S01]  /*c8c0*/  STS.128 [R68], R24 ;  /* 0x0000001844007388 */ /* 0x0003e20000000c00 */
[----:B------:R-:W-:Y:S01]  /*c8d0*/  IMAD R19, R10, 0x2, R17 ;  /* 0x000000020a137824 */ /* 0x000fe200078e0211 */
[----:B------:R-:W-:Y:S01]  /*c8e0*/  IADD3 R16, P1, PT, R17, R11, RZ ;  /* 0x0000000b11107210 */ /* 0x000fe20007f3e0ff */
[----:B------:R-:W-:Y:S01]  /*c8f0*/  IMAD R18, R69, R10, RZ ;  /* 0x0000000a45127224 */ /* 0x000fe200078e02ff */
[----:B------:R2:W-:Y:S02]  /*c900*/  STS.128 [R68+0x400], R36 ;  /* 0x0004002444007388 */ /* 0x0005e40000000c00 */
[----:B------:R-:W-:-:S02]  /*c910*/  LEA.HI.X.SX32 R17, R17, R56, 0x1, P1 ;  /* 0x0000003811117211 */ /* 0x000fc400008f0eff */
[C---:B---3--:R-:W-:Y:S02]  /*c920*/  PRMT R23, R4.reuse, 0x7773, RZ ;  /* 0x0000777304177816 */ /* 0x048fe400000000ff */
[C---:B------:R-:W-:Y:S02]  /*c930*/  PRMT R21, R4.reuse, 0x7772, RZ ;  /* 0x0000777204157816 */ /* 0x040fe400000000ff */
[C---:B------:R-:W-:Y:S01]  /*c940*/  PRMT R65, R4.reuse, 0x7771, RZ ;  /* 0x0000777104417816 */ /* 0x040fe200000000ff */
[----:B0-----:R-:W-:Y:S01]  /*c950*/  UIMAD UR4, UR13, UR4, URZ ;  /* 0x000000040d0472a4 */ /* 0x001fe2000f8e02ff */
[----:B------:R-:W-:Y:S01]  /*c960*/  PRMT R67, R4, 0x7770, RZ ;  /* 0x0000777004437816 */ /* 0x000fe200000000ff */
[----:B------:R-:W-:Y:S01]  /*c970*/  BAR.SYNC.DEFER_BLOCKING 0x0 ;  /* 0x0000000000007b1d */ /* 0x000fe20000010000 */
[C---:B------:R-:W-:Y:S01]  /*c980*/  PRMT R55, R7.reuse, 0x7773, RZ ;  /* 0x0000777307377816 */ /* 0x040fe200000000ff */
[----:B------:R-:W-:Y:S01]  /*c990*/  USHF.L.U32 UR6, UR4, 0x2, URZ ;  /* 0x0000000204067899 */ /* 0x000fe200080006ff */
[C---:B------:R-:W-:Y:S01]  /*c9a0*/  PRMT R63, R7.reuse, 0x7772, RZ ;  /* 0x00007772073f7816 */ /* 0x040fe200000000ff */
[----:B------:R-:W-:Y:S01]  /*c9b0*/  UIMAD.WIDE UR4, UR4, 0x4, URZ ;  /* 0x00000004040478a5 */ /* 0x000fe2000f8e02ff */
[----:B------:R-:W-:-:S02]  /*c9c0*/  PRMT R61, R7, 0x7771, RZ ;  /* 0x00007771073d7816 */ /* 0x000fc400000000ff */
[----:B------:R-:W-:Y:S01]  /*c9d0*/  PRMT R59, R7, 0x7770, RZ ;  /* 0x00007770073b7816 */ /* 0x000fe200000000ff */
[----:B------:R-:W-:Y:S01]  /*c9e0*/  IMAD R7, R10, 0x2, R19 ;  /* 0x000000020a077824 */ /* 0x000fe200078e0213 */
[----:B------:R-:W-:Y:S02]  /*c9f0*/  IADD3 R4, P1, PT, R19, R11, RZ ;  /* 0x0000000b13047210 */ /* 0x000fe40007f3e0ff */
[C---:B------:R-:W-:Y:S02]  /*ca00*/  PRMT R31, R5.reuse, 0x7773, RZ ;  /* 0x00007773051f7816 */ /* 0x040fe400000000ff */
[C---:B------:R-:W-:Y:S02]  /*ca10*/  PRMT R45, R5.reuse, 0x7772, RZ ;  /* 0x00007772052d7816 */ /* 0x040fe400000000ff */
[C---:B------:R-:W-:Y:S02]  /*ca20*/  PRMT R53, R5.reuse, 0x7771, RZ ;  /* 0x0000777105357816 */ /* 0x040fe400000000ff */
[----:B-1----:R-:W-:-:S02]  /*ca30*/  PRMT R25, R5, 0x7770, RZ ;  /* 0x0000777005197816 */ /* 0x002fc400000000ff */
[C---:B------:R-:W-:Y:S02]  /*ca40*/  PRMT R57, R6.reuse, 0x7773, RZ ;  /* 0x0000777306397816 */ /* 0x040fe400000000ff */
[C---:B------:R-:W-:Y:S02]  /*ca50*/  PRMT R51, R6.reuse, 0x7772, RZ ;  /* 0x0000777206337816 */ /* 0x040fe400000000ff */
[C---:B------:R-:W-:Y:S01]  /*ca60*/  PRMT R49, R6.reuse, 0x7771, RZ ;  /* 0x0000777106317816 */ /* 0x040fe200000000ff */
[----:B------:R-:W-:Y:S01]  /*ca70*/  STG.E.U8 desc[UR30][R16.64], R67 ;  /* 0x0000004310007986 */ /* 0x000fe2000c10111e */
[----:B------:R-:W-:Y:S02]  /*ca80*/  PRMT R47, R6, 0x7770, RZ ;  /* 0x00007770062f7816 */ /* 0x000fe400000000ff */
[C---:B----4-:R-:W-:Y:S02]  /*ca90*/  PRMT R29, R13.reuse, 0x7773, RZ ;  /* 0x000077730d1d7816 */ /* 0x050fe400000000ff */
[----:B------:R-:W-:-:S02]  /*caa0*/  PRMT R32, R13, 0x7772, RZ ;  /* 0x000077720d207816 */ /* 0x000fc400000000ff */
[C---:B------:R-:W-:Y:S02]  /*cab0*/  PRMT R33, R13.reuse, 0x7771, RZ ;  /* 0x000077710d217816 */ /* 0x040fe400000000ff */
[----:B--2---:R-:W-:Y:S01]  /*cac0*/  PRMT R38, R13, 0x7770, RZ ;  /* 0x000077700d267816 */ /* 0x004fe200000000ff */
[----:B------:R-:W-:Y:S01]  /*cad0*/  IMAD R13, R10, 0x2, R7 ;  /* 0x000000020a0d7824 */ /* 0x000fe200078e0207 */
[----:B------:R-:W-:Y:S02]  /*cae0*/  LEA.HI.X.SX32 R5, R19, R56, 0x1, P1 ;  /* 0x0000003813057211 */ /* 0x000fe400008f0eff */
[----:B------:R-:W-:Y:S02]  /*caf0*/  IADD3 R6, P1, PT, R7, R11, RZ ;  /* 0x0000000b07067210 */ /* 0x000fe40007f3e0ff */
[C---:B------:R-:W-:Y:S01]  /*cb00*/  PRMT R26, R12.reuse, 0x7773, RZ ;  /* 0x000077730c1a7816 */ /* 0x040fe200000000ff */
[----:B------:R0:W-:Y:S01]  /*cb10*/  STG.E.U8 desc[UR30][R4.64], R65 ;  /* 0x0000004104007986 */ /* 0x0001e2000c10111e */
[----:B------:R-:W-:-:S02]  /*cb20*/  PRMT R27, R12, 0x7772, RZ ;  /* 0x000077720c1b7816 */ /* 0x000fc400000000ff */
[C---:B------:R-:W-:Y:S02]  /*cb30*/  PRMT R28, R12.reuse, 0x7771, RZ ;  /* 0x000077710c1c7816 */ /* 0x040fe400000000ff */
[----:B------:R-:W-:Y:S02]  /*cb40*/  PRMT R34, R12, 0x7770, RZ ;  /* 0x000077700c227816 */ /* 0x000fe400000000ff */
[C---:B------:R-:W-:Y:S02]  /*cb50*/  PRMT R39, R15.reuse, 0x7773, RZ ;  /* 0x000077730f277816 */ /* 0x040fe400000000ff */
[C---:B------:R-:W-:Y:S02]  /*cb60*/  PRMT R40, R15.reuse, 0x7772, RZ ;  /* 0x000077720f287816 */ /* 0x040fe400000000ff */
[C---:B------:R-:W-:Y:S02]  /*cb70*/  PRMT R41, R15.reuse, 0x7771, RZ ;  /* 0x000077710f297816 */ /* 0x040fe400000000ff */
[----:B------:R-:W-:Y:S01]  /*cb80*/  PRMT R43, R15, 0x7770, RZ ;  /* 0x000077700f2b7816 */ /* 0x000fe200000000ff */
[----:B------:R-:W-:Y:S01]  /*cb90*/  IMAD R15, R10, 0x2, R13 ;  /* 0x000000020a0f7824 */ /* 0x000fe200078e020d */
[----:B------:R-:W-:-:S02]  /*cba0*/  LEA.HI.X.SX32 R7, R7, R56, 0x1, P1 ;  /* 0x0000003807077211 */ /* 0x000fc400008f0eff */
[C---:B------:R-:W-:Y:S01]  /*cbb0*/  IADD3 R12, P1, PT, R13.reuse, R11, RZ ;  /* 0x0000000b0d0c7210 */ /* 0x040fe20007f3e0ff */
[----:B------:R-:W-:Y:S01]  /*cbc0*/  IMAD R19, R10, 0x2, R15 ;  /* 0x000000020a137824 */ /* 0x000fe200078e020f */
[C---:B------:R-:W-:Y:S01]  /*cbd0*/  PRMT R35, R14.reuse, 0x7773, RZ ;  /* 0x000077730e237816 */ /* 0x040fe200000000ff */
[----:B------:R1:W-:Y:S01]  /*cbe0*/  STG.E.U8 desc[UR30][R6.64], R21 ;  /* 0x0000001506007986 */ /* 0x0003e2000c10111e */
[----:B------:R-:W-:Y:S01]  /*cbf0*/  PRMT R36, R14, 0x7772, RZ ;  /* 0x000077720e247816 */ /* 0x000fe200000000ff */
[----:B0-----:R-:W-:Y:S01]  /*cc00*/  IMAD R5, R10, 0x2, R19 ;  /* 0x000000020a057824 */ /* 0x001fe200078e0213 */
[C---:B------:R-:W-:Y:S02]  /*cc10*/  PRMT R37, R14.reuse, 0x7771, RZ ;  /* 0x000077710e257816 */ /* 0x040fe400000000ff */
[----:B------:R-:W-:Y:S02]  /*cc20*/  PRMT R42, R14, 0x7770, RZ ;  /* 0x000077700e2a7816 */ /* 0x000fe400000000ff */
[----:B------:R-:W-:-:S02]  /*cc30*/  LEA.HI.X.SX32 R13, R13, R56, 0x1, P1 ;  /* 0x000000380d0d7211 */ /* 0x000fc400008f0eff */
[-C--:B------:R-:W-:Y:S02]  /*cc40*/  IADD3 R14, P1, PT, R15, R11.reuse, RZ ;  /* 0x0000000b0f0e7210 */ /* 0x080fe40007f3e0ff */
[----:B------:R-:W-:Y:S01]  /*cc50*/  LEA.HI R67, R77, 0x7e, RZ, 0x1a ;  /* 0x0000007e4d437811 */ /* 0x000fe200078fd0ff */
[----:B------:R0:W-:Y:S01]  /*cc60*/  STG.E.U8 desc[UR30][R12.64], R23 ;  /* 0x000000170c007986 */ /* 0x0001e2000c10111e */
[-C--:B------:R-:W-:Y:S02]  /*cc70*/  LEA.HI.X.SX32 R15, R15, R56.reuse, 0x1, P1 ;  /* 0x000000380f0f7211 */ /* 0x080fe400008f0eff */
[CC--:B------:R-:W-:Y:S02]  /*cc80*/  IADD3 R16, P1, PT, R19.reuse, R11.reuse, RZ ;  /* 0x0000000b13107210 */ /* 0x0c0fe40007f3e0ff */
[-C--:B-1----:R-:W-:Y:S01]  /*cc90*/  IADD3 R6, P2, PT, R18, R11.reuse, RZ ;  /* 0x0000000b12067210 */ /* 0x082fe20007f5e0ff */
[----:B------:R1:W-:Y:S01]  /*cca0*/  STG.E.U8 desc[UR30][R14.64], R25 ;  /* 0x000000190e007986 */ /* 0x0003e2000c10111e */
[----:B------:R-:W-:Y:S01]  /*ccb0*/  LEA.HI.X.SX32 R17, R19, R56, 0x1, P1 ;  /* 0x0000003813117211 */ /* 0x000fe200008f0eff */
[----:B------:R-:W-:Y:S01]  /*ccc0*/  IMAD R19, R10, 0x4, R5 ;  /* 0x000000040a137824 */ /* 0x000fe200078e0205 */
[----:B------:R-:W-:-:S02]  /*ccd0*/  IADD3 R4, P1, PT, R5, R11, RZ ;  /* 0x0000000b05047210 */ /* 0x000fc40007f3e0ff */
[-C--:B------:R-:W-:Y:S01]  /*cce0*/  LEA.HI.X.SX32 R7, R18, R56.reuse, 0x1, P2 ;  /* 0x0000003812077211 */ /* 0x080fe200010f0eff */
[C---:B------:R-:W-:Y:S01]  /*ccf0*/  IMAD R21, R10.reuse, 0x2, R19 ;  /* 0x000000020a157824 */ /* 0x040fe200078e0213 */
[-C--:B------:R-:W-:Y:S01]  /*cd00*/  LEA.HI.X.SX32 R5, R5, R56.reuse, 0x1, P1 ;  /* 0x0000003805057211 */ /* 0x080fe200008f0eff */
[----:B------:R2:W-:Y:S01]  /*cd10*/  STG.E.U8 desc[UR30][R16.64], R53 ;  /* 0x0000003510007986 */ /* 0x0005e2000c10111e */
[CC--:B0-----:R-:W-:Y:S01]  /*cd20*/  IADD3 R12, P1, PT, R19.reuse, R11.reuse, RZ ;  /* 0x0000000b130c7210 */ /* 0x0c1fe20007f3e0ff */
[C---:B------:R-:W-:Y:S02]  /*cd30*/  IMAD R23, R10.reuse, 0x2, R21 ;  /* 0x000000020a177824 */ /* 0x040fe400078e0215 */
[----:B------:R0:W-:Y:S01]  /*cd40*/  STG.E.U8 desc[UR30][R4.64], R45 ;  /* 0x0000002d04007986 */ /* 0x0001e2000c10111e */
[-C--:B------:R-:W-:Y:S01]  /*cd50*/  LEA.HI.X.SX32 R13, R19, R56.reuse, 0x1, P1 ;  /* 0x00000038130d7211 */ /* 0x080fe200008f0eff */
[C---:B------:R-:W-:Y:S01]  /*cd60*/  IMAD R19, R10.reuse, 0x2, R23 ;  /* 0x000000020a137824 */ /* 0x040fe200078e0217 */
[CC--:B-1----:R-:W-:Y:S01]  /*cd70*/  IADD3 R14, P1, PT, R21.reuse, R11.reuse, RZ ;  /* 0x0000000b150e7210 */ /* 0x0c2fe20007f3e0ff */
[----:B------:R1:W-:Y:S02]  /*cd80*/  STG.E.U8 desc[UR30][R6.64], R31 ;  /* 0x0000001f06007986 */ /* 0x0003e4000c10111e */
[C---:B------:R-:W-:Y:S01]  /*cd90*/  IMAD R25, R10.reuse, 0x2, R19 ;  /* 0x000000020a197824 */ /* 0x040fe200078e0213 */
[-C--:B------:R-:W-:Y:S01]  /*cda0*/  LEA.HI.X.SX32 R15, R21, R56.reuse, 0x1, P1 ;  /* 0x00000038150f7211 */ /* 0x080fe200008f0eff */
[----:B------:R-:W-:Y:S01]  /*cdb0*/  STG.E.U8 desc[UR30][R12.64], R47 ;  /* 0x0000002f0c007986 */ /* 0x000fe2000c10111e */
[-C--:B--2---:R-:W-:Y:S01]  /*cdc0*/  IADD3 R16, P1, PT, R23, R11.reuse, RZ ;  /* 0x0000000b17107210 */ /* 0x084fe20007f3e0ff */
[C---:B------:R-:W-:Y:S01]  /*cdd0*/  IMAD R21, R10.reuse, 0x2, R25 ;  /* 0x000000020a157824 */ /* 0x040fe200078e0219 */
[----:B------:R-:W-:Y:S01]  /*cde0*/  LEA.HI R53, R77, 0x1e, RZ, 0x1a ;  /* 0x0000001e4d357811 */ /* 0x000fe200078fd0ff */
[----:B------:R2:W-:Y:S01]  /*cdf0*/  STG.E.U8 desc[UR30][R14.64], R49 ;  /* 0x000000310e007986 */ /* 0x0005e2000c10111e */
[----:B------:R-:W-:Y:S01]  /*ce00*/  LEA.HI.X.SX32 R17, R23, R56, 0x1, P1 ;  /* 0x0000003817117211 */ /* 0x000fe200008f0eff */
[----:B------:R-:W-:Y:S01]  /*ce10*/  IMAD R23, R10, 0x2, R21 ;  /* 0x000000020a177824 */ /* 0x000fe200078e0215 */
[----:B0-----:R-:W-:-:S03]  /*ce20*/  IADD3 R4, P1, PT, R19, R11, RZ ;  /* 0x0000000b13047210 */ /* 0x001fc60007f3e0ff */
[C---:B-1----:R-:W-:Y:S01]  /*ce30*/  IMAD R31, R10.reuse, 0x4, R23 ;  /* 0x000000040a1f7824 */ /* 0x042fe200078e0217 */
[----:B------:R0:W-:Y:S01]  /*ce40*/  STG.E.U8 desc[UR30][R16.64], R51 ;  /* 0x0000003310007986 */ /* 0x0001e2000c10111e */
[----:B------:R-:W-:Y:S01]  /*ce50*/  LEA.HI.X.SX32 R5, R19, R56, 0x1, P1 ;  /* 0x0000003813057211 */ /* 0x000fe200008f0eff */
[----:B------:R-:W-:Y:S01]  /*ce60*/  IMAD R19, R53, R10, RZ ;  /* 0x0000000a35137224 */ /* 0x000fe200078e02ff */
[-C--:B------:R-:W-:Y:S01]  /*ce70*/  IADD3 R6, P1, PT, R25, R11.reuse, RZ ;  /* 0x0000000b19067210 */ /* 0x080fe20007f3e0ff */
[C---:B------:R-:W-:Y:S01]  /*ce80*/  IMAD R45, R10.reuse, 0x2, R31 ;  /* 0x000000020a2d7824 */ /* 0x040fe200078e021f */
[-C--:B--2---:R-:W-:Y:S01]  /*ce90*/  IADD3 R14, P2, PT, R23, R11.reuse, RZ ;  /* 0x0000000b170e7210 */ /* 0x084fe20007f5e0ff */
[----:B------:R1:W-:Y:S01]  /*cea0*/  STG.E.U8 desc[UR30][R4.64], R57 ;  /* 0x0000003904007986 */ /* 0x0003e2000c10111e */
[----:B------:R-:W-:Y:S01]  /*ceb0*/  LEA.HI.X.SX32 R7, R25, R56, 0x1, P1 ;  /* 0x0000003819077211 */ /* 0x000fe200008f0eff */
[----:B------:R-:W-:Y:S01]  /*cec0*/  IMAD R47, R10, 0x2, R45 ;  /* 0x000000020a2f7824 */ /* 0x000fe200078e022d */
[----:B------:R-:W-:-:S02]  /*ced0*/  IADD3 R12, P1, PT, R21, R11, RZ ;  /* 0x0000000b150c7210 */ /* 0x000fc40007f3e0ff */
[-C--:B------:R-:W-:Y:S01]  /*cee0*/  LEA.HI.X.SX32 R15, R23, R56.reuse, 0x1, P2 ;  /* 0x00000038170f7211 */ /* 0x080fe200010f0eff */
[C---:B------:R-:W-:Y:S01]  /*cef0*/  IMAD R49, R10.reuse, 0x2, R47 ;  /* 0x000000020a317824 */ /* 0x040fe200078e022f */
[----:B------:R-:W-:Y:S01]  /*cf00*/  LEA.HI.X.SX32 R13, R21, R56, 0x1, P1 ;  /* 0x00000038150d7211 */ /* 0x000fe200008f0eff */
[----:B------:R2:W-:Y:S01]  /*cf10*/  STG.E.U8 desc[UR30][R6.64], R59 ;  /* 0x0000003b06007986 */ /* 0x0005e2000c10111e */
[C---:B------:R-:W-:Y:S01]  /*cf20*/  LEA.HI R25, R77.reuse, 0x6e, RZ, 0x1a ;  /* 0x0000006e4d197811 */ /* 0x040fe200078fd0ff */
[C---:B0-----:R-:W-:Y:S01]  /*cf30*/  IMAD R51, R10.reuse, 0x2, R49 ;  /* 0x000000020a337824 */ /* 0x041fe200078e0231 */
[C---:B------:R-:W-:Y:S01]  /*cf40*/  LEA.HI R21, R77.reuse, 0x2e, RZ, 0x1a ;  /* 0x0000002e4d157811 */ /* 0x040fe200078fd0ff */
[----:B------:R0:W-:Y:S01]  /*cf50*/  STG.E.U8 desc[UR30][R12.64], R61 ;  /* 0x0000003d0c007986 */ /* 0x0001e2000c10111e */
[C---:B------:R-:W-:Y:S01]  /*cf60*/  LEA.HI R17, R77.reuse, 0x3e, RZ, 0x1a ;  /* 0x0000003e4d117811 */ /* 0x040fe200078fd0ff */
[C---:B------:R-:W-:Y:S01]  /*cf70*/  IMAD R53, R10.reuse, 0x2, R51 ;  /* 0x000000020a357824 */ /* 0x040fe200078e0233 */
[----:B------:R-:W-:Y:S01]  /*cf80*/  LEA.HI R23, R77, 0x5e, RZ, 0x1a ;  /* 0x0000005e4d177811 */ /* 0x000fe200078fd0ff */
[----:B------:R3:W-:Y:S01]  /*cf90*/  STG.E.U8 desc[UR30][R14.64], R63 ;  /* 0x0000003f0e007986 */ /* 0x0007e2000c10111e */
[-C--:B-1----:R-:W-:Y:S01]  /*cfa0*/  IMAD R4, R21, R10.reuse, RZ ;  /* 0x0000000a15047224 */ /* 0x082fe200078e02ff */
[-C--:B------:R-:W-:Y:S01]  /*cfb0*/  IADD3 R18, P3, PT, R19, R11.reuse, RZ ;  /* 0x0000000b13127210 */ /* 0x080fe20007f7e0ff */
[C---:B------:R-:W-:Y:S01]  /*cfc0*/  IMAD R5, R10.reuse, 0x2, R53 ;  /* 0x000000020a057824 */ /* 0x040fe200078e0235 */
[----:B--2---:R-:W-:Y:S01]  /*cfd0*/  LEA.HI R7, R77, 0x4e, RZ, 0x1a ;  /* 0x0000004e4d077811 */ /* 0x004fe200078fd0ff */
[----:B------:R-:W-:Y:S01]  /*cfe0*/  IMAD R6, R17, R10, RZ ;  /* 0x0000000a11067224 */ /* 0x000fe200078e02ff */
[----:B------:R-:W-:Y:S01]  /*cff0*/  LEA.HI.X.SX32 R19, R19, R56, 0x1, P3 ;  /* 0x0000003813137211 */ /* 0x000fe200018f0eff */
[----:B------:R-:W-:Y:S01]  /*d000*/  IMAD R57, R10, 0x4, R5 ;  /* 0x000000040a397824 */ /* 0x000fe200078e0205 */
[-C--:B------:R-:W-:Y:S01]  /*d010*/  IADD3 R22, P2, PT, R4, R11.reuse, RZ ;  /* 0x0000000b04167210 */ /* 0x080fe20007f5e0ff */
[----:B0-----:R-:W-:Y:S01]  /*d020*/  IMAD R13, R23, R10, RZ ;  /* 0x0000000a170d7224 */ /* 0x001fe200078e02ff */
[-C--:B------:R-:W-:Y:S01]  /*d030*/  IADD3 R20, P3, PT, R6, R11.reuse, RZ ;  /* 0x0000000b06147210 */ /* 0x080fe20007f7e0ff */
[----:B------:R-:W-:Y:S01]  /*d040*/  IMAD R59, R10, 0x2, R57 ;  /* 0x000000020a3b7824 */ /* 0x000fe200078e0239 */
[----:B------:R-:W-:Y:S01]  /*d050*/  LEA.HI.X.SX32 R23, R4, R56, 0x1, P2 ;  /* 0x0000003804177211 */ /* 0x000fe200010f0eff */
[----:B---3--:R-:W-:Y:S01]  /*d060*/  IMAD R15, R25, R10, RZ ;  /* 0x0000000a190f7224 */ /* 0x008fe200078e02ff */
[-C--:B------:R-:W-:Y:S01]  /*d070*/  IADD3 R16, P5, PT, R13, R11.reuse, RZ ;  /* 0x0000000b0d107210 */ /* 0x080fe20007fbe0ff */
[----:B------:R-:W-:Y:S01]  /*d080*/  IMAD R61, R10, 0x2, R59 ;  /* 0x000000020a3d7824 */ /* 0x000fe200078e023b */
[----:B------:R-:W-:Y:S01]  /*d090*/  LEA.HI.X.SX32 R21, R6, R56, 0x1, P3 ;  /* 0x0000003806157211 */ /* 0x000fe200018f0eff */
[----:B------:R-:W-:Y:S01]  /*d0a0*/  IMAD R25, R67, R10, RZ ;  /* 0x0000000a43197224 */ /* 0x000fe200078e02ff */
[-C--:B------:R-:W-:Y:S01]  /*d0b0*/  IADD3 R24, P2, PT, R31, R11.reuse, RZ ;  /* 0x0000000b1f187210 */ /* 0x080fe20007f5e0ff */
[C---:B------:R-:W-:Y:S01]  /*d0c0*/  IMAD R63, R10.reuse, 0x2, R61 ;  /* 0x000000020a3f7824 */ /* 0x040fe200078e023d */
[-C--:B------:R-:W-:Y:S01]  /*d0d0*/  IADD3 R30, P3, PT, R45, R11.reuse, RZ ;  /* 0x0000000b2d1e7210 */ /* 0x080fe20007f7e0ff */
[----:B------:R0:W-:Y:S01]  /*d0e0*/  STG.E.U8 desc[UR30][R18.64], R55 ;  /* 0x0000003712007986 */ /* 0x0001e2000c10111e */
[----:B------:R-:W-:Y:S01]  /*d0f0*/  IADD3 R12, P1, PT, R25, R11, RZ ;  /* 0x0000000b190c7210 */ /* 0x000fe20007f3e0ff */
[C---:B------:R-:W-:Y:S01]  /*d100*/  IMAD R65, R10.reuse, 0x2, R63 ;  /* 0x000000020a417824 */ /* 0x040fe200078e023f */
[----:B------:R-:W-:Y:S01]  /*d110*/  LEA.HI.X.SX32 R17, R13, R56, 0x1, P5 ;  /* 0x000000380d117211 */ /* 0x000fe200028f0eff */
[----:B------:R-:W-:Y:S01]  /*d120*/  IMAD R7, R7, R10, RZ ;  /* 0x0000000a07077224 */ /* 0x000fe200078e02ff */
[-C--:B------:R-:W-:Y:S01]  /*d130*/  LEA.HI.X.SX32 R13, R25, R56.reuse, 0x1, P1 ;  /* 0x00000038190d7211 */ /* 0x080fe200008f0eff */
[----:B------:R-:W-:Y:S01]  /*d140*/  IMAD R67, R10, 0x2, R65 ;  /* 0x000000020a437824 */ /* 0x000fe200078e0241 */
[----:B------:R-:W-:-:S02]  /*d150*/  LEA.HI.X.SX32 R25, R31, R56, 0x1, P2 ;  /* 0x000000381f197211 */ /* 0x000fc400010f0eff */
[-C--:B------:R-:W-:Y:S01]  /*d160*/  IADD3 R44, P1, PT, R47, R11.reuse, RZ ;  /* 0x0000000b2f2c7210 */ /* 0x080fe20007f3e0ff */
[C---:B------:R-:W-:Y:S01]  /*d170*/  IMAD R69, R10.reuse, 0x2, R67 ;  /* 0x000000020a457824 */ /* 0x040fe200078e0243 */
[-C--:B------:R-:W-:Y:S02]  /*d180*/  LEA.HI.X.SX32 R31, R45, R56.reuse, 0x1, P3 ;  /* 0x000000382d1f7211 */ /* 0x080fe400018f0eff */
[-C--:B------:R-:W-:Y:S01]  /*d190*/  IADD3 R46, P2, PT, R49, R11.reuse, RZ ;  /* 0x0000000b312e7210 */ /* 0x080fe20007f5e0ff */
[C---:B------:R-:W-:Y:S01]  /*d1a0*/  IMAD R71, R10.reuse, 0x4, R69 ;  /* 0x000000040a477824 */ /* 0x040fe200078e0245 */
[----:B------:R-:W-:Y:S02]  /*d1b0*/  IADD3 R48, P3, PT, R51, R11, RZ ;  /* 0x0000000b33307210 */ /* 0x000fe40007f7e0ff */
[-C--:B------:R-:W-:Y:S01]  /*d1c0*/  LEA.HI.X.SX32 R45, R47, R56.reuse, 0x1, P1 ;  /* 0x000000382f2d7211 */ /* 0x080fe200008f0eff */
[----:B------:R-:W-:Y:S01]  /*d1d0*/  IMAD R73, R10, 0x2, R71 ;  /* 0x000000020a497824 */ /* 0x000fe200078e0247 */
[----:B------:R-:W-:-:S02]  /*d1e0*/  LEA.HI.X.SX32 R47, R49, R56, 0x1, P2 ;  /* 0x00000038312f7211 */ /* 0x000fc400010f0eff */
[-C--:B------:R-:W-:Y:S01]  /*d1f0*/  LEA.HI.X.SX32 R49, R51, R56.reuse, 0x1, P3 ;  /* 0x0000003833317211 */ /* 0x080fe200018f0eff */
[C---:B------:R-:W-:Y:S01]  /*d200*/  IMAD R75, R10.reuse, 0x2, R73 ;  /* 0x000000020a4b7824 */ /* 0x040fe200078e0249 */
[-C--:B------:R-:W-:Y:S02]  /*d210*/  IADD3 R50, P3, PT, R57, R11.reuse, RZ ;  /* 0x0000000b39327210 */ /* 0x080fe40007f7e0ff */
[-C--:B------:R-:W-:Y:S01]  /*d220*/  IADD3 R54, P1, PT, R53, R11.reuse, RZ ;  /* 0x0000000b35367210 */ /* 0x080fe20007f3e0ff */
[C---:B------:R-:W-:Y:S01]  /*d230*/  IMAD R77, R10.reuse, 0x2, R75 ;  /* 0x000000020a4d7824 */ /* 0x040fe200078e024b */
[-C--:B------:R-:W-:Y:S02]  /*d240*/  LEA.HI.X.SX32 R51, R57, R56.reuse, 0x1, P3 ;  /* 0x0000003839337211 */ /* 0x080fe400018f0eff */
[----:B------:R-:W-:Y:S01]  /*d250*/  IADD3 R52, P2, PT, R5, R11, RZ ;  /* 0x0000000b05347210 */ /* 0x000fe20007f5e0ff */
[----:B------:R-:W-:Y:S01]  /*d260*/  IMAD R79, R10, 0x2, R77 ;  /* 0x000000020a4f7824 */ /* 0x000fe200078e024d */
[----:B0-----:R-:W-:-:S02]  /*d270*/  LEA.HI.X.SX32 R55, R53, R56, 0x1, P1 ;  /* 0x0000003835377211 */ /* 0x001fc400008f0eff */
        /* <DEDUP_REMOVED lines=8> */
[----:B------:R-:W-:-:S02]  /*d300*/  LEA.HI.X.SX32 R63, R63, R56, 0x1, P3 ;  /* 0x000000383f3f7211 */ /* 0x000fc400018f0eff */
[-C--:B------:R-:W-:Y:S01]  /*d310*/  LEA.HI.X.SX32 R67, R67, R56.reuse, 0x1, P2 ;  /* 0x0000003843437211 */ /* 0x080fe200010f0eff */
[C---:B------:R-:W-:Y:S01]  /*d320*/  IMAD R87, R10.reuse, 0x2, R57 ;  /* 0x000000020a577824 */ /* 0x040fe200078e0239 */
[-C--:B------:R-:W-:Y:S02]  /*d330*/  IADD3 R72, P2, PT, R73, R11.reuse, RZ ;  /* 0x0000000b49487210 */ /* 0x080fe40007f5e0ff */
[-C--:B------:R-:W-:Y:S01]  /*d340*/  IADD3 R68, P3, PT, R69, R11.reuse, RZ ;  /* 0x0000000b45447210 */ /* 0x080fe20007f7e0ff */
[C---:B------:R-:W-:Y:S01]  /*d350*/  IMAD R89, R10.reuse, 0x2, R87 ;  /* 0x000000020a597824 */ /* 0x040fe200078e0257 */
[----:B------:R-:W-:Y:S02]  /*d360*/  LEA.HI.X.SX32 R73, R73, R56, 0x1, P2 ;  /* 0x0000003849497211 */ /* 0x000fe400010f0eff */
[-C--:B------:R-:W-:Y:S01]  /*d370*/  IADD3 R78, P2, PT, R79, R11.reuse, RZ ;  /* 0x0000000b4f4e7210 */ /* 0x080fe20007f5e0ff */
[----:B------:R-:W-:Y:S01]  /*d380*/  IMAD R91, R10, 0x2, R89 ;  /* 0x000000020a5b7824 */ /* 0x000fe200078e0259 */
[----:B------:R-:W-:-:S02]  /*d390*/  IADD3 R58, P1, PT, R59, R11, RZ ;  /* 0x0000000b3b3a7210 */ /* 0x000fc40007f3e0ff */
[-C--:B------:R-:W-:Y:S01]  /*d3a0*/  LEA.HI.X.SX32 R69, R69, R56.reuse, 0x1, P3 ;  /* 0x0000003845457211 */ /* 0x080fe200018f0eff */
[C---:B------:R-:W-:Y:S01]  /*d3b0*/  IMAD R93, R10.reuse, 0x2, R91 ;  /* 0x000000020a5d7824 */ /* 0x040fe200078e025b */
[-C--:B------:R-:W-:Y:S02]  /*d3c0*/  IADD3 R74, P3, PT, R75, R11.reuse, RZ ;  /* 0x0000000b4b4a7210 */ /* 0x080fe40007f7e0ff */
[-C--:B------:R-:W-:Y:S01]  /*d3d0*/  LEA.HI.X.SX32 R79, R79, R56.reuse, 0x1, P2 ;  /* 0x000000384f4f7211 */ /* 0x080fe200010f0eff */
[C---:B------:R-:W-:Y:S01]  /*d3e0*/  IMAD R95, R10.reuse, 0x2, R93 ;  /* 0x000000020a5f7824 */ /* 0x040fe200078e025d */
[-C--:B------:R-:W-:Y:S02]  /*d3f0*/  IADD3 R84, P2, PT, R57, R11.reuse, RZ ;  /* 0x0000000b39547210 */ /* 0x080fe40007f5e0ff */
[----:B------:R-:W-:Y:S01]  /*d400*/  LEA.HI.X.SX32 R59, R59, R56, 0x1, P1 ;  /* 0x000000383b3b7211 */ /* 0x000fe200008f0eff */
[----:B------:R-:W-:Y:S01]  /*d410*/  IMAD R97, R10, 0x2, R95 ;  /* 0x000000020a617824 */ /* 0x000fe200078e025f */
[----:B------:R-:W-:-:S02]  /*d420*/  IADD3 R64, P1, PT, R65, R11, RZ ;  /* 0x0000000b41407210 */ /* 0x000fc40007f3e0ff */
[-C--:B------:R-:W-:Y:S01]  /*d430*/  LEA.HI.X.SX32 R75, R75, R56.reuse, 0x1, P3 ;  /* 0x000000384b4b7211 */ /* 0x080fe200018f0eff */
[C---:B------:R-:W-:Y:S01]  /*d440*/  IMAD R99, R10.reuse, 0x4, R97 ;  /* 0x000000040a637824 */ /* 0x040fe200078e0261 */
[-C--:B------:R-:W-:Y:S02]  /*d450*/  IADD3 R80, P3, PT, R81, R11.reuse, RZ ;  /* 0x0000000b51507210 */ /* 0x080fe40007f7e0ff */
[-C--:B------:R-:W-:Y:S01]  /*d460*/  LEA.HI.X.SX32 R85, R57, R56.reuse, 0x1, P2 ;  /* 0x0000003839557211 */ /* 0x080fe200010f0eff */
[C---:B------:R-:W-:Y:S01]  /*d470*/  IMAD R101, R10.reuse, 0x2, R99 ;  /* 0x000000020a657824 */ /* 0x040fe200078e0263 */
[-C--:B------:R-:W-:Y:S02]  /*d480*/  LEA.HI.X.SX32 R65, R65, R56.reuse, 0x1, P1 ;  /* 0x0000003841417211 */ /* 0x080fe400008f0eff */
[----:B------:R-:W-:Y:S01]  /*d490*/  IADD3 R70, P1, PT, R71, R11, RZ ;  /* 0x0000000b47467210 */ /* 0x000fe20007f3e0ff */
[----:B------:R-:W-:Y:S01]  /*d4a0*/  IMAD R103, R10, 0x2, R101 ;  /* 0x000000020a677824 */ /* 0x000fe200078e0265 */
[----:B------:R-:W-:-:S02]  /*d4b0*/  LEA.HI.X.SX32 R81, R81, R56, 0x1, P3 ;  /* 0x0000003851517211 */ /* 0x000fc400018f0eff */
[-C--:B------:R-:W-:Y:S01]  /*d4c0*/  IADD3 R86, P3, PT, R87, R11.reuse, RZ ;  /* 0x0000000b57567210 */ /* 0x080fe20007f7e0ff */
[C---:B------:R-:W-:Y:S01]  /*d4d0*/  IMAD R57, R10.reuse, 0x2, R103 ;  /* 0x000000020a397824 */ /* 0x040fe200078e0267 */
[-C--:B------:R-:W-:Y:S02]  /*d4e0*/  IADD3 R18, P4, PT, R7, R11.reuse, RZ ;  /* 0x0000000b07127210 */ /* 0x080fe40007f9e0ff */
[-C--:B------:R-:W-:Y:S01]  /*d4f0*/  LEA.HI.X.SX32 R71, R71, R56.reuse, 0x1, P1 ;  /* 0x0000003847477211 */ /* 0x080fe200008f0eff */
[C---:B------:R-:W-:Y:S01]  /*d500*/  IMAD R107, R10.reuse, 0x2, R57 ;  /* 0x000000020a6b7824 */ /* 0x040fe200078e0239 */
[----:B------:R-:W-:Y:S02]  /*d510*/  IADD3 R76, P1, PT, R77, R11, RZ ;  /* 0x0000000b4d4c7210 */ /* 0x000fe40007f3e0ff */
[-C--:B------:R-:W-:Y:S01]  /*d520*/  LEA.HI.X.SX32 R87, R87, R56.reuse, 0x1, P3 ;  /* 0x0000003857577211 */ /* 0x080fe200018f0eff */
[----:B------:R-:W-:Y:S01]  /*d530*/  IMAD R109, R10, 0x2, R107 ;  /* 0x000000020a6d7824 */ /* 0x000fe200078e026b */
[----:B------:R-:W-:-:S02]  /*d540*/  LEA.HI.X.SX32 R19, R7, R56, 0x1, P4 ;  /* 0x0000003807137211 */ /* 0x000fc400020f0eff */
[-C--:B------:R-:W-:Y:S01]  /*d550*/  IADD3 R92, P3, PT, R93, R11.reuse, RZ ;  /* 0x0000000b5d5c7210 */ /* 0x080fe20007f7e0ff */
[----:B------:R-:W0:Y:S01]  /*d560*/  LDS.128 R4, [R9] ;  /* 0x0000000009047984 */ /* 0x000e220000000c00 */
        /* <DEDUP_REMOVED lines=9> */
[-C--:B------:R-:W-:Y:S02]  /*d600*/  IADD3 R90, P2, PT, R91, R11.reuse, RZ ;  /* 0x0000000b5b5a7210 */ /* 0x080fe40007f5e0ff */
[-C--:B------:R-:W-:Y:S02]  /*d610*/  LEA.HI.X.SX32 R99, R99, R56.reuse, 0x1, P3 ;  /* 0x0000003863637211 */ /* 0x080fe400018f0eff */
[-C--:B------:R-:W-:Y:S02]  /*d620*/  IADD3 R104, P3, PT, R57, R11.reuse, RZ ;  /* 0x0000000b39687210 */ /* 0x080fe40007f7e0ff */
[-C--:B------:R-:W-:Y:S02]  /*d630*/  LEA.HI.X.SX32 R89, R89, R56.reuse, 0x1, P1 ;  /* 0x0000003859597211 */ /* 0x080fe400008f0eff */
[----:B------:R-:W-:Y:S02]  /*d640*/  LEA.HI.X.SX32 R91, R91, R56, 0x1, P2 ;  /* 0x000000385b5b7211 */ /* 0x000fe400010f0eff */
[----:B------:R-:W-:-:S02]  /*d650*/  IADD3 R94, P1, PT, R95, R11, RZ ;  /* 0x0000000b5f5e7210 */ /* 0x000fc40007f3e0ff */
[-C--:B------:R-:W-:Y:S02]  /*d660*/  IADD3 R96, P2, PT, R97, R11.reuse, RZ ;  /* 0x0000000b61607210 */ /* 0x080fe40007f5e0ff */
[-C--:B------:R-:W-:Y:S01]  /*d670*/  LEA.HI.X.SX32 R105, R57, R56.reuse, 0x1, P3 ;  /* 0x0000003839697211 */ /* 0x080fe200018f0eff */
[C---:B------:R-:W-:Y:S01]  /*d680*/  IMAD R57, R10.reuse, 0x2, R115 ;  /* 0x000000020a397824 */ /* 0x040fe200078e0273 */
[-C--:B------:R-:W-:Y:S02]  /*d690*/  LEA.HI.X.SX32 R95, R95, R56.reuse, 0x1, P1 ;  /* 0x000000385f5f7211 */ /* 0x080fe400008f0eff */
[----:B------:R-:W-:Y:S01]  /*d6a0*/  LEA.HI.X.SX32 R97, R97, R56, 0x1, P2 ;  /* 0x0000003861617211 */ /* 0x000fe200010f0eff */
[C---:B------:R-:W-:Y:S01]  /*d6b0*/  IMAD R119, R10.reuse, 0x2, R57 ;  /* 0x000000020a777824 */ /* 0x040fe200078e0239 */
[-C--:B------:R-:W-:Y:S02]  /*d6c0*/  IADD3 R100, P1, PT, R101, R11.reuse, RZ ;  /* 0x0000000b65647210 */ /* 0x080fe40007f3e0ff */
[-C--:B------:R-:W-:Y:S01]  /*d6d0*/  IADD3 R102, P2, PT, R103, R11.reuse, RZ ;  /* 0x0000000b67667210 */ /* 0x080fe20007f5e0ff */
[----:B------:R-:W-:Y:S01]  /*d6e0*/  IMAD R121, R10, 0x2, R119 ;  /* 0x000000020a797824 */ /* 0x000fe200078e0277 */
[----:B------:R-:W-:-:S02]  /*d6f0*/  IADD3 R110, P3, PT, R111, R11, RZ ;  /* 0x0000000b6f6e7210 */ /* 0x000fc40007f7e0ff */
[-C--:B------:R-:W-:Y:S01]  /*d700*/  LEA.HI.X.SX32 R101, R101, R56.reuse, 0x1, P1 ;  /* 0x0000003865657211 */ /* 0x080fe200008f0eff */
[----:B------:R-:W-:Y:S01]  /*d710*/  IMAD R123, R10, 0x2, R121 ;  /* 0x000000020a7b7824 */ /* 0x000fe200078e0279 */
[-C--:B------:R-:W-:Y:S02]  /*d720*/  LEA.HI.X.SX32 R103, R103, R56.reuse, 0x1, P2 ;  /* 0x0000003867677211 */ /* 0x080fe400010f0eff */
[-C--:B------:R-:W-:Y:S02]  /*d730*/  IADD3 R106, P1, PT, R107, R11.reuse, RZ ;  /* 0x0000000b6b6a7210 */ /* 0x080fe40007f3e0ff */
[-C--:B------:R-:W-:Y:S02]  /*d740*/  IADD3 R108, P2, PT, R109, R11.reuse, RZ ;  /* 0x0000000b6d6c7210 */ /* 0x080fe40007f5e0ff */
[----:B------:R-:W-:Y:S02]  /*d750*/  LEA.HI.X.SX32 R111, R111, R56, 0x1, P3 ;  /* 0x000000386f6f7211 */ /* 0x000fe400018f0eff */
[----:B------:R-:W-:-:S02]  /*d760*/  IADD3 R116, P3, PT, R57, R11, RZ ;  /* 0x0000000b39747210 */ /* 0x000fc40007f7e0ff */
[-C--:B------:R-:W-:Y:S02]  /*d770*/  LEA.HI.X.SX32 R107, R107, R56.reuse, 0x1, P1 ;  /* 0x000000386b6b7211 */ /* 0x080fe400008f0eff */
[-C--:B------:R-:W-:Y:S02]  /*d780*/  LEA.HI.X.SX32 R109, R109, R56.reuse, 0x1, P2 ;  /* 0x000000386d6d7211 */ /* 0x080fe400010f0eff */
[-C--:B------:R-:W-:Y:S02]  /*d790*/  IADD3 R112, P1, PT, R113, R11.reuse, RZ ;  /* 0x0000000b71707210 */ /* 0x080fe40007f3e0ff */
[----:B------:R-:W-:Y:S02]  /*d7a0*/  IADD3 R114, P2, PT, R115, R11, RZ ;  /* 0x0000000b73727210 */ /* 0x000fe40007f5e0ff */
[-C--:B------:R-:W-:Y:S01]  /*d7b0*/  LEA.HI.X.SX32 R117, R57, R56.reuse, 0x1, P3 ;  /* 0x0000003839757211 */ /* 0x080fe200018f0eff */
[----:B------:R-:W-:Y:S01]  /*d7c0*/  IMAD R57, R10, 0x2, R123 ;  /* 0x000000020a397824 */ /* 0x000fe200078e027b */
[----:B------:R-:W-:-:S02]  /*d7d0*/  LEA.HI.X.SX32 R113, R113, R56, 0x1, P1 ;  /* 0x0000003871717211 */ /* 0x000fc400008f0eff */
[----:B------:R-:W-:Y:S02]  /*d7e0*/  LEA.HI.X.SX32 R115, R115, R56, 0x1, P2 ;  /* 0x0000003873737211 */ /* 0x000fe400010f0eff */
[-C--:B------:R-:W-:Y:S02]  /*d7f0*/  IADD3 R10, P1, PT, R119, R11.reuse, RZ ;  /* 0x0000000b770a7210 */ /* 0x080fe40007f3e0ff */
[-C--:B------:R-:W-:Y:S02]  /*d800*/  IADD3 R118, P2, PT, R121, R11.reuse, RZ ;  /* 0x0000000b79767210 */ /* 0x080fe40007f5e0ff */
[-C--:B------:R-:W-:Y:S02]  /*d810*/  IADD3 R120, P3, PT, R123, R11.reuse, RZ ;  /* 0x0000000b7b787210 */ /* 0x080fe40007f7e0ff */
[-C--:B------:R-:W-:Y:S02]  /*d820*/  IADD3 R14, P6, PT, R15, R11.reuse, RZ ;  /* 0x0000000b0f0e7210 */ /* 0x080fe40007fde0ff */
[----:B------:R-:W-:-:S02]  /*d830*/  IADD3 R122, P4, PT, R57, R11, RZ ;  /* 0x0000000b397a7210 */ /* 0x000fc40007f9e0ff */
[-C--:B------:R-:W-:Y:S02]  /*d840*/  LEA.HI.X.SX32 R11, R119, R56.reuse, 0x1, P1 ;  /* 0x00000038770b7211 */ /* 0x080fe400008f0eff */
[-C--:B------:R-:W-:Y:S02]  /*d850*/  LEA.HI.X.SX32 R119, R121, R56.reuse, 0x1, P2 ;  /* 0x0000003879777211 */ /* 0x080fe400010f0eff */
[-C--:B------:R-:W-:Y:S02]  /*d860*/  LEA.HI.X.SX32 R121, R123, R56.reuse, 0x1, P3 ;  /* 0x000000387b797211 */ /* 0x080fe400018f0eff */
[----:B------:R-:W-:Y:S02]  /*d870*/  LEA.HI.X.SX32 R123, R57, R56, 0x1, P4 ;  /* 0x00000038397b7211 */ /* 0x000fe400020f0eff */
[C---:B0-----:R-:W-:Y:S02]  /*d880*/  PRMT R147, R4.reuse, 0x7773, RZ ;  /* 0x0000777304937816 */ /* 0x041fe400000000ff */
[----:B------:R-:W-:-:S02]  /*d890*/  PRMT R149, R4, 0x7772, RZ ;  /* 0x0000777204957816 */ /* 0x000fc400000000ff */
[C---:B------:R-:W-:Y:S02]  /*d8a0*/  PRMT R151, R4.reuse, 0x7771, RZ ;  /* 0x0000777104977816 */ /* 0x040fe400000000ff */
[----:B------:R-:W-:Y:S02]  /*d8b0*/  PRMT R153, R4, 0x7770, RZ ;  /* 0x0000777004997816 */ /* 0x000fe400000000ff */
[C---:B------:R-:W-:Y:S02]  /*d8c0*/  PRMT R139, R5.reuse, 0x7773, RZ ;  /* 0x00007773058b7816 */ /* 0x040fe400000000ff */
[C---:B------:R-:W-:Y:S01]  /*d8d0*/  PRMT R141, R5.reuse, 0x7772, RZ ;  /* 0x00007772058d7816 */ /* 0x040fe200000000ff */
[----:B------:R-:W-:Y:S01]  /*d8e0*/  STG.E.U8 desc[UR30][R24.64], R153 ;  /* 0x0000009918007986 */ /* 0x000fe2000c10111e */
[C---:B------:R-:W-:Y:S02]  /*d8f0*/  PRMT R143, R5.reuse, 0x7771, RZ ;  /* 0x00007771058f7816 */ /* 0x040fe400000000ff */
[----:B------:R-:W-:Y:S01]  /*d900*/  PRMT R145, R5, 0x7770, RZ ;  /* 0x0000777005917816 */ /* 0x000fe200000000ff */
[----:B------:R-:W-:Y:S01]  /*d910*/  STG.E.U8 desc[UR30][R30.64], R151 ;  /* 0x000000971e007986 */ /* 0x000fe2000c10111e */
[----:B------:R-:W-:-:S02]  /*d920*/  PRMT R131, R6, 0x7773, RZ ;  /* 0x0000777306837816 */ /* 0x000fc400000000ff */
[C---:B------:R-:W-:Y:S01]  /*d930*/  PRMT R133, R6.reuse, 0x7772, RZ ;  /* 0x0000777206857816 */ /* 0x040fe200000000ff */
[----:B------:R-:W-:Y:S01]  /*d940*/  STG.E.U8 desc[UR30][R44.64], R149 ;  /* 0x000000952c007986 */ /* 0x000fe2000c10111e */
[C---:B------:R-:W-:Y:S02]  /*d950*/  PRMT R135, R6.reuse, 0x7771, RZ ;  /* 0x0000777106877816 */ /* 0x040fe400000000ff */
[----:B------:R-:W-:Y:S01]  /*d960*/  PRMT R137, R6, 0x7770, RZ ;  /* 0x0000777006897816 */ /* 0x000fe200000000ff */
[----:B------:R-:W-:Y:S01]  /*d970*/  STG.E.U8 desc[UR30][R46.64], R147 ;  /* 0x000000932e007986 */ /* 0x000fe2000c10111e */
[C---:B------:R-:W-:Y:S02]  /*d980*/  PRMT R57, R7.reuse, 0x7773, RZ ;  /* 0x0000777307397816 */ /* 0x040fe400000000ff */
[C---:B------:R-:W-:Y:S01]  /*d990*/  PRMT R125, R7.reuse, 0x7772, RZ ;  /* 0x00007772077d7816 */ /* 0x040fe200000000ff */
[----:B------:R-:W-:Y:S01]  /*d9a0*/  STG.E.U8 desc[UR30][R48.64], R145 ;  /* 0x0000009130007986 */ /* 0x000fe2000c10111e */
[----:B------:R-:W-:-:S02]  /*d9b0*/  PRMT R127, R7, 0x7771, RZ ;  /* 0x00007771077f7816 */ /* 0x000fc400000000ff */
[----:B------:R-:W-:Y:S01]  /*d9c0*/  PRMT R129, R7, 0x7770, RZ ;  /* 0x0000777007817816 */ /* 0x000fe200000000ff */
[----:B------:R-:W-:Y:S01]  /*d9d0*/  STG.E.U8 desc[UR30][R54.64], R143 ;  /* 0x0000008f36007986 */ /* 0x000fe2000c10111e */
[----:B------:R-:W-:Y:S02]  /*d9e0*/  LEA.HI.X.SX32 R15, R15, R56, 0x1, P6 ;  /* 0x000000380f0f7211 */ /* 0x000fe400030f0eff */
[----:B------:R-:W-:Y:S01]  /*d9f0*/  ISETP.GE.U32.AND P1, PT, R8, 0x40, PT ;  /* 0x000000400800780c */ /* 0x000fe20003f26070 */
[----:B------:R-:W0:Y:S04]  /*da00*/  LDS.128 R4, [R9+0x800] ;  /* 0x0008000009047984 */ /* 0x000e280000000c00 */
[----:B------:R-:W-:Y:S04]  /*da10*/  STG.E.U8 desc[UR30][R52.64], R141 ;  /* 0x0000008d34007986 */ /* 0x000fe8000c10111e */
[----:B------:R-:W-:Y:S04]  /*da20*/  STG.E.U8 desc[UR30][R22.64], R139 ;  /* 0x0000008b16007986 */ /* 0x000fe8000c10111e */
[----:B------:R0:W-:Y:S04]  /*da30*/  STG.E.U8 desc[UR30][R50.64], R137 ;  /* 0x0000008932007986 */ /* 0x0001e8000c10111e */
[----:B------:R-:W-:Y:S04]  /*da40*/  STG.E.U8 desc[UR30][R58.64], R135 ;  /* 0x000000873a007986 */ /* 0x000fe8000c10111e */
[----:B------:R-:W-:Y:S04]  /*da50*/  STG.E.U8 desc[UR30][R60.64], R133 ;  /* 0x000000853c007986 */ /* 0x000fe8000c10111e */
[----:B------:R-:W-:Y:S04]  /*da60*/  STG.E.U8 desc[UR30][R62.64], R131 ;  /* 0x000000833e007986 */ /* 0x000fe8000c10111e */
[----:B------:R-:W-:Y:S04]  /*da70*/  STG.E.U8 desc[UR30][R64.64], R129 ;  /* 0x0000008140007986 */ /* 0x000fe8000c10111e */
[----:B------:R-:W-:Y:S04]  /*da80*/  STG.E.U8 desc[UR30][R66.64], R127 ;  /* 0x0000007f42007986 */ /* 0x000fe8000c10111e */
[----:B------:R-:W-:Y:S04]  /*da90*/  STG.E.U8 desc[UR30][R68.64], R125 ;  /* 0x0000007d44007986 */ /* 0x000fe8000c10111e */
[----:B------:R1:W-:Y:S01]  /*daa0*/  STG.E.U8 desc[UR30][R20.64], R57 ;  /* 0x0000003914007986 */ /* 0x0003e2000c10111e */
[----:B0-----:R-:W-:-:S02]  /*dab0*/  PRMT R51, R4, 0x7770, RZ ;  /* 0x0000777004337816 */ /* 0x001fc400000000ff */
[C---:B------:R-:W-:Y:S01]  /*dac0*/  PRMT R49, R4.reuse, 0x7771, RZ ;  /* 0x0000777104317816 */ /* 0x040fe200000000ff */
[----:B------:R-:W-:Y:S01]  /*dad0*/  STG.E.U8 desc[UR30][R70.64], R34 ;  /* 0x0000002246007986 */ /* 0x000fe2000c10111e */
[C---:B------:R-:W-:Y:S02]  /*dae0*/  PRMT R47, R4.reuse, 0x7772, RZ ;  /* 0x00007772042f7816 */ /* 0x040fe400000000ff */
[----:B------:R-:W-:Y:S01]  /*daf0*/  PRMT R45, R4, 0x7773, RZ ;  /* 0x00007773042d7816 */ /* 0x000fe200000000ff */
[----:B------:R-:W-:Y:S01]  /*db00*/  STG.E.U8 desc[UR30][R72.64], R28 ;  /* 0x0000001c48007986 */ /* 0x000fe2000c10111e */
[----:B------:R-:W-:Y:S01]  /*db10*/  PRMT R31, R5, 0x7771, RZ ;  /* 0x00007771051f7816 */ /* 0x000fe200000000ff */
[----:B------:R-:W-:Y:S01]  /*db20*/  IMAD.HI R4, R124, 0x4, RZ ;  /* 0x000000047c047827 */ /* 0x000fe200078e02ff */
[C---:B------:R-:W-:Y:S01]  /*db30*/  PRMT R25, R6.reuse, 0x7770, RZ ;  /* 0x0000777006197816 */ /* 0x040fe200000000ff */
[----:B------:R0:W-:Y:S01]  /*db40*/  STG.E.U8 desc[UR30][R74.64], R27 ;  /* 0x0000001b4a007986 */ /* 0x0001e2000c10111e */
[----:B------:R-:W-:-:S02]  /*db50*/  PRMT R23, R6, 0x7771, RZ ;  /* 0x0000777106177816 */ /* 0x000fc400000000ff */
[----:B-1----:R-:W-:Y:S01]  /*db60*/  PRMT R21, R6, 0x7772, RZ ;  /* 0x0000777206157816 */ /* 0x002fe200000000ff */
[----:B------:R-:W-:Y:S01]  /*db70*/  STG.E.U8 desc[UR30][R76.64], R26 ;  /* 0x0000001a4c007986 */ /* 0x000fe2000c10111e */
[----:B------:R-:W-:-:S03]  /*db80*/  PRMT R9, R7, 0x7772, RZ ;  /* 0x0000777207097816 */ /* 0x000fc600000000ff */
[----:B------:R-:W-:Y:S04]  /*db90*/  STG.E.U8 desc[UR30][R78.64], R38 ;  /* 0x000000264e007986 */ /* 0x000fe8000c10111e */
[----:B------:R1:W-:Y:S01]  /*dba0*/  STG.E.U8 desc[UR30][R80.64], R33 ;  /* 0x0000002150007986 */ /* 0x0003e2000c10111e */
[----:B0-----:R-:W-:-:S03]  /*dbb0*/  PRMT R27, R5, 0x7773, RZ ;  /* 0x00007773051b7816 */ /* 0x001fc600000000ff */
[----:B------:R-:W-:Y:S04]  /*dbc0*/  STG.E.U8 desc[UR30][R82.64], R32 ;  /* 0x0000002052007986 */ /* 0x000fe8000c10111e */
[----:B------:R0:W-:Y:S04]  /*dbd0*/  STG.E.U8 desc[UR30][R18.64], R29 ;  /* 0x0000001d12007986 */ /* 0x0001e8000c10111e */
[----:B------:R-:W-:Y:S01]  /*dbe0*/  STG.E.U8 desc[UR30][R84.64], R42 ;  /* 0x0000002a54007986 */ /* 0x000fe2000c10111e */
[----:B-1----:R-:W-:-:S03]  /*dbf0*/  PRMT R33, R5, 0x7770, RZ ;  /* 0x0000777005217816 */ /* 0x002fc600000000ff */
[----:B------:R-:W-:Y:S04]  /*dc00*/  STG.E.U8 desc[UR30][R86.64], R37 ;  /* 0x0000002556007986 */ /* 0x000fe8000c10111e */
[----:B------:R-:W-:Y:S01]  /*dc10*/  STG.E.U8 desc[UR30][R88.64], R36 ;  /* 0x0000002458007986 */ /* 0x000fe2000c10111e */
[----:B0-----:R-:W-:Y:S02]  /*dc20*/  PRMT R29, R5, 0x7772, RZ ;  /* 0x00007772051d7816 */ /* 0x001fe400000000ff */
[----:B------:R-:W-:Y:S01]  /*dc30*/  PRMT R19, R6, 0x7773, RZ ;  /* 0x0000777306137816 */ /* 0x000fe200000000ff */
[----:B------:R-:W-:Y:S01]  /*dc40*/  STG.E.U8 desc[UR30][R90.64], R35 ;  /* 0x000000235a007986 */ /* 0x000fe2000c10111e */
[C---:B------:R-:W-:Y:S02]  /*dc50*/  PRMT R5, R7.reuse, 0x7773, RZ ;  /* 0x0000777307057816 */ /* 0x040fe400000000ff */
[----:B------:R-:W-:Y:S01]  /*dc60*/  LOP3.LUT R6, R2, 0xf0, RZ, 0xc0, !PT ;  /* 0x000000f002067812 */ /* 0x000fe200078ec0ff */
[----:B------:R-:W-:Y:S04]  /*dc70*/  STG.E.U8 desc[UR30][R92.64], R43 ;  /* 0x0000002b5c007986 */ /* 0x000fe8000c10111e */
[----:B------:R-:W-:Y:S04]  /*dc80*/  STG.E.U8 desc[UR30][R94.64], R41 ;  /* 0x000000295e007986 */ /* 0x000fe8000c10111e */
[----:B------:R-:W-:Y:S04]  /*dc90*/  STG.E.U8 desc[UR30][R96.64], R40 ;  /* 0x0000002860007986 */ /* 0x000fe8000c10111e */
[----:B------:R0:W-:Y:S04]  /*dca0*/  STG.E.U8 desc[UR30][R16.64], R39 ;  /* 0x0000002710007986 */ /* 0x0001e8000c10111e */
[----:B------:R-:W-:Y:S04]  /*dcb0*/  STG.E.U8 desc[UR30][R98.64], R51 ;  /* 0x0000003362007986 */ /* 0x000fe8000c10111e */
[----:B------:R-:W-:Y:S04]  /*dcc0*/  STG.E.U8 desc[UR30][R100.64], R49 ;  /* 0x0000003164007986 */ /* 0x000fe8000c10111e */
[----:B------:R-:W-:Y:S01]  /*dcd0*/  STG.E.U8 desc[UR30][R102.64], R47 ;  /* 0x0000002f66007986 */ /* 0x000fe2000c10111e */
[----:B0-----:R-:W-:-:S02]  /*dce0*/  PRMT R17, R7, 0x7771, RZ ;  /* 0x0000777107117816 */ /* 0x001fc400000000ff */
[----:B------:R-:W-:Y:S01]  /*dcf0*/  PRMT R7, R7, 0x7770, RZ ;  /* 0x0000777007077816 */ /* 0x000fe200000000ff */
[----:B------:R-:W-:Y:S04]  /*dd00*/  STG.E.U8 desc[UR30][R104.64], R45 ;  /* 0x0000002d68007986 */ /* 0x000fe8000c10111e */
[----:B------:R-:W-:Y:S04]  /*dd10*/  STG.E.U8 desc[UR30][R106.64], R33 ;  /* 0x000000216a007986 */ /* 0x000fe8000c10111e */
[----:B------:R-:W-:Y:S04]  /*dd20*/  STG.E.U8 desc[UR30][R108.64], R31 ;  /* 0x0000001f6c007986 */ /* 0x000fe8000c10111e */
[----:B------:R-:W-:Y:S04]  /*dd30*/  STG.E.U8 desc[UR30][R110.64], R29 ;  /* 0x0000001d6e007986 */ /* 0x000fe8000c10111e */
[----:B------:R-:W-:Y:S04]  /*dd40*/  STG.E.U8 desc[UR30][R14.64], R27 ;  /* 0x0000001b0e007986 */ /* 0x000fe8000c10111e */
[----:B------:R-:W-:Y:S04]  /*dd50*/  STG.E.U8 desc[UR30][R112.64], R25 ;  /* 0x0000001970007986 */ /* 0x000fe8000c10111e */
[----:B------:R-:W-:Y:S04]  /*dd60*/  STG.E.U8 desc[UR30][R114.64], R23 ;  /* 0x0000001772007986 */ /* 0x000fe8000c10111e */
[----:B------:R-:W-:Y:S04]  /*dd70*/  STG.E.U8 desc[UR30][R116.64], R21 ;  /* 0x0000001574007986 */ /* 0x000fe8000c10111e */
[----:B------:R0:W-:Y:S04]  /*dd80*/  STG.E.U8 desc[UR30][R10.64], R19 ;  /* 0x000000130a007986 */ /* 0x0001e8000c10111e */
[----:B------:R1:W-:Y:S04]  /*dd90*/  STG.E.U8 desc[UR30][R118.64], R7 ;  /* 0x0000000776007986 */ /* 0x0003e8000c10111e */
[----:B------:R-:W-:Y:S04]  /*dda0*/  STG.E.U8 desc[UR30][R120.64], R17 ;  /* 0x0000001178007986 */ /* 0x000fe8000c10111e */
[----:B------:R-:W-:Y:S01]  /*ddb0*/  STG.E.U8 desc[UR30][R122.64], R9 ;  /* 0x000000097a007986 */ /* 0x000fe2000c10111e */
[----:B0-----:R-:W0:Y:S03]  /*ddc0*/  LDC.64 R10, c[0x0][0x3a0] ;  /* 0x0000e800ff0a7b82 */ /* 0x001e260000000a00 */
[----:B------:R-:W-:Y:S01]  /*ddd0*/  STG.E.U8 desc[UR30][R12.64], R5 ;  /* 0x000000050c007986 */ /* 0x000fe2000c10111e */
[----:B-1----:R-:W-:-:S04]  /*dde0*/  IMAD.SHL.U32 R7, R124, 0x4, RZ ;  /* 0x000000047c077824 */ /* 0x002fc800078e00ff */
[----:B------:R-:W-:Y:S01]  /*ddf0*/  BAR.SYNC.DEFER_BLOCKING 0x0 ;  /* 0x0000000000007b1d */ /* 0x000fe20000010000 */
[----:B0-----:R-:W-:-:S05]  /*de00*/  IADD3 R2, P2, P3, R7, UR6, R10 ;  /* 0x0000000607027c10 */ /* 0x001fca000fb5e00a */
[----:B------:R0:W-:Y:S02]  /*de10*/  STSM.16.M88 [R3], R0 ;  /* 0x0000000003007844 */ /* 0x0001e40000000000 */
[----:B------:R-:W-:Y:S01]  /*de20*/  BAR.SYNC.DEFER_BLOCKING 0x0 ;  /* 0x0000000000007b1d */ /* 0x000fe20000010000 */
[----:B0-----:R-:W-:-:S05]  /*de30*/  IADD3.X R3, PT, PT, R4, UR5, R11, P2, P3 ;  /* 0x0000000504037c10 */ /* 0x001fca00097e640b */
[----:B------:R-:W0:Y:S04]  /*de40*/  LDSM.16.M88 R15, [R6+UR14] ;  /* 0x0000000e060f783b */ /* 0x000e280008000000 */
[----:B0-----:R0:W-:Y:S01]  /*de50*/  @!P1 STG.E desc[UR30][R2.64], R15 ;  /* 0x0000000f02009986 */ /* 0x0011e2000c10191e */
[----:B------:R-:W-:Y:S06]  /*de60*/  BAR.SYNC.DEFER_BLOCKING 0x0 ;  /* 0x0000000000007b1d */ /* 0x000fec0000010000 */
[----:B------:R-:W-:Y:S05]  /*de70*/  @P0 BRA `(.L_x_19) ;  /* 0x0000000000a00947 */ /* 0x000fea0003800000 */
[----:B------:R-:W1:Y:S01]  /*de80*/  S2UR UR5, SR_CgaCtaId ;  /* 0x00000000000579c3 */ /* 0x000e620000008800 */
[----:B------:R-:W-:Y:S01]  /*de90*/  NOP ;  /* 0x0000000000007918 */ /* 0x000fe20000000000 */
[----:B------:R-:W-:Y:S01]  /*dea0*/  UMOV UR4, 0x50 ;  /* 0x0000005000047882 */ /* 0x000fe20000000000 */
[----:B------:R-:W-:Y:S02]  /*deb0*/  IMAD.U32 R0, RZ, RZ, UR12 ;  /* 0x0000000cff007e24 */ /* 0x000fe4000f8e00ff */
[----:B0-----:R-:W-:Y:S02]  /*dec0*/  IMAD.MOV.U32 R3, RZ, RZ, 0xf ;  /* 0x0000000fff037424 */ /* 0x001fe400078e00ff */
[----:B------:R-:W-:Y:S01]  /*ded0*/  IMAD.MOV.U32 R7, RZ, RZ, 0x1 ;  /* 0x00000001ff077424 */ /* 0x000fe200078e00ff */
[----:B------:R-:W-:-:S04]  /*dee0*/  LOP3.LUT R0, R0, 0xffff, RZ, 0xc0, !PT ;  /* 0x0000ffff00007812 */ /* 0x000fc800078ec0ff */
[----:B------:R-:W-:-:S05]  /*def0*/  SHF.R.U32.HI R0, RZ, 0x5, R0 ;  /* 0x00000005ff007819 */ /* 0x000fca0000011600 */
[----:B------:R-:W-:Y:S01]  /*df00*/  VIADD R2, R0, 0x10 ;  /* 0x0000001000027836 */ /* 0x000fe20000000000 */
[----:B------:R-:W-:Y:S01]  /*df10*/  SHF.L.U32 R0, R3, R0, RZ ;  /* 0x0000000003007219 */ /* 0x000fe200000006ff */
[----:B-1----:R-:W-:-:S03]  /*df20*/  ULEA UR6, UR5, UR4, 0x18 ;  /* 0x0000000405067291 */ /* 0x002fc6000f8ec0ff */
[----:B------:R-:W-:-:S04]  /*df30*/  SHF.L.U32 R3, R7, R2, RZ ;  /* 0x0000000207037219 */ /* 0x000fc800000006ff */
[----:B------:R-:W-:Y:S02]  /*df40*/  LOP3.LUT R0, R3, R0, RZ, 0xfc, !PT ;  /* 0x0000000003007212 */ /* 0x000fe400078efcff */
[----:B------:R-:W0:Y:S02]  /*df50*/  LDS R5, [UR6] ;  /* 0x00000006ff057984 */ /* 0x000e240008000800 */
[C---:B------:R-:W-:Y:S02]  /*df60*/  LOP3.LUT R2, R0.reuse, 0xffff, RZ, 0xc0, !PT ;  /* 0x0000ffff00027812 */ /* 0x040fe400078ec0ff */
[----:B0-----:R-:W-:-:S04]  /*df70*/  LOP3.LUT R3, R0, 0xffff, R5, 0x80, !PT ;  /* 0x0000ffff00037812 */ /* 0x001fc800078e8005 */
[----:B------:R-:W-:-:S13]  /*df80*/  ISETP.NE.AND P0, PT, R3, R2, PT ;  /* 0x000000020300720c */ /* 0x000fda0003f05270 */
[----:B------:R-:W-:Y:S05]  /*df90*/  @P0 BRA `(.L_x_20) ;  /* 0x0000000000500947 */ /* 0x000fea0003800000 */
[----:B------:R-:W-:Y:S02]  /*dfa0*/  SHF.R.U32.HI R5, RZ, 0x10, R5 ;  /* 0x00000010ff057819 */ /* 0x000fe40000011605 */
[----:B------:R-:W-:-:S04]  /*dfb0*/  SHF.R.U32.HI R2, RZ, 0x10, R0 ;  /* 0x00000010ff027819 */ /* 0x000fc80000011600 */
[----:B------:R-:W-:-:S04]  /*dfc0*/  LOP3.LUT R5, R5, R2, RZ, 0xc0, !PT ;  /* 0x0000000205057212 */ /* 0x000fc800078ec0ff */
[----:B------:R-:W-:-:S13]  /*dfd0*/  ISETP.NE.AND P0, PT, R5, R2, PT ;  /* 0x000000020500720c */ /* 0x000fda0003f05270 */
[----:B------:R-:W-:Y:S05]  /*dfe0*/  @P0 BRA `(.L_x_21) ;  /* 0x0000000000300947 */ /* 0x000fea0003800000 */
[----:B------:R-:W-:Y:S01]  /*dff0*/  R2UR UR4, R0 ;  /* 0x00000000000472ca */ /* 0x000fe200000e0000 */
[----:B------:R-:W-:Y:S01]  /*e000*/  VOTEU.ANY UR5, UPT, PT ;  /* 0x0000000000057886 */ /* 0x000fe200038e0100 */
[----:B------:R-:W0:Y:S01]  /*e010*/  S2R R0, SR_LANEID ;  /* 0x0000000000007919 */ /* 0x000e220000000000 */
[----:B------:R-:W-:-:S10]  /*e020*/  UFLO.U32 UR5, UR5 ;  /* 0x00000005000572bd */ /* 0x000fd400080e0000 */
[----:B------:R-:W-:-:S06]  /*e030*/  ULOP3.LUT UR4, URZ, UR4, URZ, 0x33, !UPT ;  /* 0x00000004ff047292 */ /* 0x000fcc000f8e33ff */
[----:B------:R-:W-:-:S04]  /*e040*/  IMAD.U32 R2, RZ, RZ, UR4 ;  /* 0x00000004ff027e24 */ /* 0x000fc8000f8e00ff */
[----:B------:R-:W1:Y:S02]  /*e050*/  REDUX UR7, R2 ;  /* 0x00000000020773c4 */ /* 0x000e640000000000 */
[----:B------:R2:W-:Y:S01]  /*e060*/  UTCATOMSWS.AND URZ, UR4 ;  /* 0x0000000400ff79e3 */ /* 0x0005e20008000000 */
[----:B0-----:R-:W-:Y:S01]  /*e070*/  ISETP.EQ.U32.AND P0, PT, R0, UR5, PT ;  /* 0x0000000500007c0c */ /* 0x001fe2000bf02070 */
[----:B-1----:R-:W-:-:S12]  /*e080*/  IMAD.U32 R0, RZ, RZ, UR7 ;  /* 0x00000007ff007e24 */ /* 0x002fd8000f8e00ff */
[----:B------:R2:W-:Y:S01]  /*e090*/  @P0 ATOMS.AND RZ, [UR6], R0 ;  /* 0x00000000ffff098c */ /* 0x0005e2000a800006 */
[----:B------:R-:W-:Y:S05]  /*e0a0*/  BRA `(.L_x_19) ;  /* 0x0000000000147947 */ /* 0x000fea0003800000 */
.L_x_21:
[----:B------:R-:W-:-:S07]  /*e0b0*/  MOV R2, 0xe0d0 ;  /* 0x0000e0d000027802 */ /* 0x000fce0000000f00 */
[----:B------:R-:W-:Y:S05]  /*e0c0*/  CALL.REL.NOINC `($__internal_0_$__cuda_sm10x_tcgen05_guardrail_trap_col_being_dealloced_not_returned_by_alloc) ;  /* 0x0000000000447944 */ /* 0x000fea0003c00000 */
[----:B------:R-:W-:Y:S05]  /*e0d0*/  BRA `(.L_x_19) ;  /* 0x0000000000087947 */ /* 0x000fea0003800000 */
.L_x_20:
[----:B------:R-:W-:-:S07]  /*e0e0*/  MOV R2, 0xe100 ;  /* 0x0000e10000027802 */ /* 0x000fce0000000f00 */
[----:B------:R-:W-:Y:S05]  /*e0f0*/  CALL.REL.NOINC `($__internal_2_$__cuda_sm10x_tcgen05_guardrail_trap_unallocated_columns_being_dealloced) ;  /* 0x0000000000507944 */ /* 0x000fea0003c00000 */
.L_x_19:
[----:B------:R-:W-:Y:S01]  /*e100*/  NOP ;  /* 0x0000000000007918 */ /* 0x000fe20000000000 */
[----:B--2---:R-:W-:Y:S05]  /*e110*/  EXIT ;  /* 0x000000000000794d */ /* 0x004fea0003800000 */
.L_x_8:
[----:B------:R-:W1:Y:S02]  /*e120*/  SYNCS.PHASECHK.TRANS64.TRYWAIT P4, [UR14+0x4000], RZ ;  /* 0x004000ffff0075a7 */ /* 0x000e64000808110e */
[----:B-1----:R-:W-:Y:S05]  /*e130*/  @!P4 BRA `(.L_x_8) ;  /* 0xfffffffc00f8c947 */ /* 0x002fea000383ffff */
[----:B------:R-:W-:Y:S05]  /*e140*/  BRA `(.L_x_7) ;  /* 0xffffff58004c7947 */ /* 0x000fea000383ffff */
.L_x_13:
[----:B------:R-:W1:Y:S02]  /*e150*/  SYNCS.PHASECHK.TRANS64.TRYWAIT P2, [UR14+0x9010], RZ ;  /* 0x009010ffff0075a7 */ /* 0x000e64000804110e */
[----:B-1----:R-:W-:Y:S05]  /*e160*/  @!P2 BRA `(.L_x_13) ;  /* 0xfffffffc00f8a947 */ /* 0x002fea000383ffff */
[----:B------:R-:W-:Y:S05]  /*e170*/  BRA `(.L_x_22) ;  /* 0xffffffa400347947 */ /* 0x000fea000383ffff */
.L_x_14:
[----:B------:R-:W1:Y:S02]  /*e180*/  SYNCS.PHASECHK.TRANS64.TRYWAIT P2, [UR17], R37 ;  /* 0x00000025ff0075a7 */ /* 0x000e640008041111 */
[----:B-1----:R-:W-:Y:S05]  /*e190*/  @!P2 BRA `(.L_x_14) ;  /* 0xfffffffc00f8a947 */ /* 0x002fea000383ffff */
[----:B------:R-:W-:Y:S05]  /*e1a0*/  BRA `(.L_x_23) ;  /* 0xffffffb000407947 */ /* 0x000fea000383ffff */
.L_x_18:
[----:B------:R-:W0:Y:S02]  /*e1b0*/  SYNCS.PHASECHK.TRANS64.TRYWAIT P2, [UR17], R4 ;  /* 0x00000004ff0075a7 */ /* 0x000e240008041111 */
[----:B0-----:R-:W-:Y:S05]  /*e1c0*/  @!P2 BRA `(.L_x_18) ;  /* 0xfffffffc00f8a947 */ /* 0x001fea000383ffff */
[----:B------:R-:W-:Y:S05]  /*e1d0*/  BRA `(.L_x_17) ;  /* 0xffffffc800c07947 */ /* 0x000fea000383ffff */
        .weak           $__internal_0_$__cuda_sm10x_tcgen05_guardrail_trap_col_being_dealloced_not_returned_by_alloc
        .type           $__internal_0_$__cuda_sm10x_tcgen05_guardrail_trap_col_being_dealloced_not_returned_by_alloc,@function
        .size           $__internal_0_$__cuda_sm10x_tcgen05_guardrail_trap_col_being_dealloced_not_returned_by_alloc,($__internal_1_$__cuda_sm10x_tcgen05_guardrail_trap_phase_invalid_during_alloc - $__internal_0_$__cuda_sm10x_tcgen05_guardrail_trap_col_being_dealloced_not_returned_by_alloc)
$__internal_0_$__cuda_sm10x_tcgen05_guardrail_trap_col_being_dealloced_not_returned_by_alloc:
[----:B------:R-:W-:Y:S05]  /*e1e0*/  BPT.TRAP 0x1 ;  /* 0x000000040000795c */ /* 0x000fea0000300000 */
[----:B------:R-:W-:-:S04]  /*e1f0*/  IMAD.MOV.U32 R3, RZ, RZ, 0x0 ;  /* 0x00000000ff037424 */ /* 0x000fc800078e00ff */
[----:B------:R-:W-:Y:S05]  /*e200*/  RET.REL.NODEC R2 `(attn_fwd) ;  /* 0xffffff1c027c7950 */ /* 0x000fea0003c3ffff */
        .weak           $__internal_1_$__cuda_sm10x_tcgen05_guardrail_trap_phase_invalid_during_alloc
        .type           $__internal_1_$__cuda_sm10x_tcgen05_guardrail_trap_phase_invalid_during_alloc,@function
        .size           $__internal_1_$__cuda_sm10x_tcgen05_guardrail_trap_phase_invalid_during_alloc,($__internal_2_$__cuda_sm10x_tcgen05_guardrail_trap_unallocated_columns_being_dealloced - $__internal_1_$__cuda_sm10x_tcgen05_guardrail_trap_phase_invalid_during_alloc)
$__internal_1_$__cuda_sm10x_tcgen05_guardrail_trap_phase_invalid_during_alloc:
[----:B------:R-:W-:Y:S05]  /*e210*/  BPT.TRAP 0x1 ;  /* 0x000000040000795c */ /* 0x000fea0000300000 */
[----:B------:R-:W-:-:S04]  /*e220*/  IMAD.MOV.U32 R3, RZ, RZ, 0x0 ;  /* 0x00000000ff037424 */ /* 0x000fc800078e00ff */
[----:B------:R-:W-:Y:S05]  /*e230*/  RET.REL.NODEC R2 `(attn_fwd) ;  /* 0xffffff1c02707950 */ /* 0x000fea0003c3ffff */
        .weak           $__internal_2_$__cuda_sm10x_tcgen05_guardrail_trap_unallocated_columns_being_dealloced
        .type           $__internal_2_$__cuda_sm10x_tcgen05_guardrail_trap_unallocated_columns_being_dealloced,@function
        .size           $__internal_2_$__cuda_sm10x_tcgen05_guardrail_trap_unallocated_columns_being_dealloced,(.L_x_27 - $__internal_2_$__cuda_sm10x_tcgen05_guardrail_trap_unallocated_columns_being_dealloced)
$__internal_2_$__cuda_sm10x_tcgen05_guardrail_trap_unallocated_columns_being_dealloced:
[----:B------:R-:W-:Y:S05]  /*e240*/  BPT.TRAP 0x1 ;  /* 0x000000040000795c */ /* 0x000fea0000300000 */
[----:B------:R-:W-:-:S04]  /*e250*/  IMAD.MOV.U32 R3, RZ, RZ, 0x0 ;  /* 0x00000000ff037424 */ /* 0x000fc800078e00ff */
[----:B------:R-:W-:Y:S05]  /*e260*/  RET.REL.NODEC R2 `(attn_fwd) ;  /* 0xffffff1c02647950 */ /* 0x000fea0003c3ffff */
.L_x_24:
[----:B------:R-:W-:-:S00]  /*e270*/  BRA `(.L_x_24) ;  /* 0xfffffffc00fc7947 */ /* 0x000fc0000383ffff */
[----:B------:R-:W-:-:S00]  /*e280*/  NOP ;  /* 0x0000000000007918 */ /* 0x000fc00000000000 */
[----:B------:R-:W-:-:S00]  /*e290*/  NOP ;  /* 0x0000000000007918 */ /* 0x000fc00000000000 */
[----:B------:R-:W-:-:S00]  /*e2a0*/  NOP ;  /* 0x0000000000007918 */ /* 0x000fc00000000000 */
[----:B------:R-:W-:-:S00]  /*e2b0*/  NOP ;  /* 0x0000000000007918 */ /* 0x000fc00000000000 */
[----:B------:R-:W-:-:S00]  /*e2c0*/  NOP ;  /* 0x0000000000007918 */ /* 0x000fc00000000000 */
[----:B------:R-:W-:-:S00]  /*e2d0*/  NOP ;  /* 0x0000000000007918 */ /* 0x000fc00000000000 */
[----:B------:R-:W-:-:S00]  /*e2e0*/  NOP ;  /* 0x0000000000007918 */ /* 0x000fc00000000000 */
[----:B------:R-:W-:-:S00]  /*e2f0*/  NOP ;  /* 0x0000000000007918 */ /* 0x000fc00000000000 */
.L_x_27:


//--------------------- .nv.global.init           --------------------------
	.section	.nv.global.init,"aw",@progbits
.nv.global.init:
	.type		_$_str,@object
	.size		_$_str,(.L_3 - _$_str)
_$_str:
        /*0000*/ 	.byte	0x5f, 0x5f, 0x43, 0x55, 0x44, 0x41, 0x5f, 0x46, 0x54, 0x5a, 0x00
.L_3:


//--------------------- .nv.shared.attn_fwd       --------------------------
	.section	.nv.shared.attn_fwd,"aw",@nobits
	.sectionflags	@""
	.align	16
	.zero		1024


//--------------------- .nv.shared.reserved.0     --------------------------
	.section	.nv.shared.reserved.0,"aw",@nobits
	.align	8
	.weak		__nv_reservedSMEM_offset_0_alias
	.size		__nv_reservedSMEM_offset_0_alias, 0, 64
	.other		__nv_reservedSMEM_offset_0_alias,@"STO_CUDA_RESERVED_SHARED STV_DEFAULT"
__nv_reservedSMEM_offset_0_alias:
	.zero		0
.nv.shared.reserved.0:
	.zero		64
	.weak		__nv_reservedSMEM_allocation_phase
	.type		__nv_reservedSMEM_allocation_phase,@object
	.size		__nv_reservedSMEM_allocation_phase,(.L_0 - __nv_reservedSMEM_allocation_phase)
__nv_reservedSMEM_allocation_phase:
	.zero		1
.L_0:
	.zero		7
	.weak		__nv_reservedSMEM_devtool_atexit_pc
	.type		__nv_reservedSMEM_devtool_atexit_pc,@object
	.size		__nv_reservedSMEM_devtool_atexit_pc,(__nv_reservedSMEM_allocation_mask - __nv_reservedSMEM_devtool_atexit_pc)
__nv_reservedSMEM_devtool_atexit_pc:
	.zero		8
	.weak		__nv_reservedSMEM_allocation_mask
	.type		__nv_reservedSMEM_allocation_mask,@object
	.size		__nv_reservedSMEM_allocation_mask,(.L_2 - __nv_reservedSMEM_allocation_mask)
__nv_reservedSMEM_allocation_mask:
	.zero		4
.L_2:


//--------------------- .nv.constant0.attn_fwd    --------------------------
	.section	.nv.constant0.attn_fwd,"a",@progbits
	.sectionflags	@""
	.align	4
.nv.constant0.attn_fwd:
	.zero		1032


//--------------------- SYMBOLS --------------------------

	.type		.nv.reservedSmem.offset0,@object
	.size		.nv.reservedSmem.offset0,0x4
	.type		.nv.reservedSmem.cap,@object
	.size		.nv.reservedSmem.cap,0x4
